//
// Generated by NVIDIA NVVM Compiler
//
// Compiler Build ID: CL-36424714
// Cuda compilation tools, release 13.0, V13.0.88
// Based on NVVM 20.0.0
//

.version 9.0
.target sm_100
.address_size 64

	// .globl	_Z10initCurandP17curandStateXORWOWy
.global .align 4 .b8 precalc_xorwow_matrix[102400];
.global .align 4 .b8 precalc_xorwow_offset_matrix[102400];
.global .align 4 .b8 mrg32k3aM1[2304];
.global .align 4 .b8 mrg32k3aM2[2304];
.global .align 4 .b8 mrg32k3aM1SubSeq[2016];
.global .align 4 .b8 mrg32k3aM2SubSeq[2016];
.global .align 4 .b8 mrg32k3aM1Seq[2304];
.global .align 4 .b8 mrg32k3aM2Seq[2304];
.const .align 8 .b8 __cr_lgamma_table[72];

.visible .entry _Z10initCurandP17curandStateXORWOWy(
	.param .u64 .ptr .align 1 _Z10initCurandP17curandStateXORWOWy_param_0,
	.param .u64 _Z10initCurandP17curandStateXORWOWy_param_1
)
{
	.reg .pred 	%p<24>;
	.reg .b32 	%r<419>;
	.reg .b64 	%rd<19>;

	ld.param.u64 	%rd8, [_Z10initCurandP17curandStateXORWOWy_param_0];
	ld.param.u64 	%rd9, [_Z10initCurandP17curandStateXORWOWy_param_1];
	cvta.to.global.u64 	%rd10, %rd8;
	mov.u32 	%r182, %ctaid.x;
	mov.u32 	%r183, %ntid.x;
	mov.u32 	%r184, %tid.x;
	mov.u32 	%r185, %ctaid.y;
	mov.u32 	%r186, %ntid.y;
	mov.u32 	%r187, %tid.y;
	mad.lo.s32 	%r188, %r185, %r186, %r187;
	mov.u32 	%r189, %nctaid.x;
	mad.lo.s32 	%r190, %r188, %r189, %r182;
	mad.lo.s32 	%r191, %r190, %r183, %r184;
	cvt.s64.s32 	%rd18, %r191;
	mul.wide.s32 	%rd11, %r191, 48;
	add.s64 	%rd2, %rd10, %rd11;
	cvt.u32.u64 	%r192, %rd9;
	xor.b32  	%r193, %r192, -1429050551;
	mul.lo.s32 	%r194, %r193, 1099087573;
	{ .reg .b32 tmp; mov.b64 {tmp, %r195}, %rd9; }
	xor.b32  	%r196, %r195, -136515619;
	mul.lo.s32 	%r197, %r196, -1703105765;
	add.s32 	%r198, %r194, %r197;
	add.s32 	%r199, %r198, 6615241;
	add.s32 	%r200, %r194, 123456789;
	st.global.v2.u32 	[%rd2], {%r199, %r200};
	xor.b32  	%r201, %r194, 362436069;
	add.s32 	%r202, %r197, 521288629;
	st.global.v2.u32 	[%rd2+8], {%r201, %r202};
	xor.b32  	%r203, %r197, 88675123;
	add.s32 	%r204, %r194, 5783321;
	st.global.v2.u32 	[%rd2+16], {%r203, %r204};
	setp.eq.s32 	%p1, %r191, 0;
	@%p1 bra 	$L__BB0_42;
	mov.b32 	%r325, 0;
$L__BB0_2:
	and.b64  	%rd4, %rd18, 3;
	setp.eq.s64 	%p2, %rd4, 0;
	@%p2 bra 	$L__BB0_41;
	mul.wide.u32 	%rd12, %r325, 3200;
	mov.u64 	%rd13, precalc_xorwow_matrix;
	add.s64 	%rd5, %rd13, %rd12;
	cvt.u32.u64 	%r2, %rd4;
	mov.b32 	%r326, 0;
$L__BB0_4:
	mov.b32 	%r339, 0;
	mov.u32 	%r340, %r339;
	mov.u32 	%r341, %r339;
	mov.u32 	%r342, %r339;
	mov.u32 	%r343, %r339;
	mov.u32 	%r332, %r339;
$L__BB0_5:
	mul.wide.u32 	%rd14, %r332, 4;
	add.s64 	%rd15, %rd2, %rd14;
	ld.global.u32 	%r10, [%rd15+4];
	shl.b32 	%r11, %r332, 5;
	mov.b32 	%r338, 0;
$L__BB0_6:
	.pragma "nounroll";
	shr.u32 	%r209, %r10, %r338;
	and.b32  	%r210, %r209, 1;
	setp.eq.b32 	%p3, %r210, 1;
	not.pred 	%p4, %p3;
	add.s32 	%r211, %r11, %r338;
	mul.lo.s32 	%r212, %r211, 5;
	mul.wide.u32 	%rd16, %r212, 4;
	add.s64 	%rd6, %rd5, %rd16;
	@%p4 bra 	$L__BB0_8;
	ld.global.u32 	%r213, [%rd6];
	xor.b32  	%r343, %r343, %r213;
	ld.global.u32 	%r214, [%rd6+4];
	xor.b32  	%r342, %r342, %r214;
	ld.global.u32 	%r215, [%rd6+8];
	xor.b32  	%r341, %r341, %r215;
	ld.global.u32 	%r216, [%rd6+12];
	xor.b32  	%r340, %r340, %r216;
	ld.global.u32 	%r217, [%rd6+16];
	xor.b32  	%r339, %r339, %r217;
$L__BB0_8:
	and.b32  	%r219, %r209, 2;
	setp.eq.s32 	%p5, %r219, 0;
	@%p5 bra 	$L__BB0_10;
	ld.global.u32 	%r220, [%rd6+20];
	xor.b32  	%r343, %r343, %r220;
	ld.global.u32 	%r221, [%rd6+24];
	xor.b32  	%r342, %r342, %r221;
	ld.global.u32 	%r222, [%rd6+28];
	xor.b32  	%r341, %r341, %r222;
	ld.global.u32 	%r223, [%rd6+32];
	xor.b32  	%r340, %r340, %r223;
	ld.global.u32 	%r224, [%rd6+36];
	xor.b32  	%r339, %r339, %r224;
$L__BB0_10:
	and.b32  	%r226, %r209, 4;
	setp.eq.s32 	%p6, %r226, 0;
	@%p6 bra 	$L__BB0_12;
	ld.global.u32 	%r227, [%rd6+40];
	xor.b32  	%r343, %r343, %r227;
	ld.global.u32 	%r228, [%rd6+44];
	xor.b32  	%r342, %r342, %r228;
	ld.global.u32 	%r229, [%rd6+48];
	xor.b32  	%r341, %r341, %r229;
	ld.global.u32 	%r230, [%rd6+52];
	xor.b32  	%r340, %r340, %r230;
	ld.global.u32 	%r231, [%rd6+56];
	xor.b32  	%r339, %r339, %r231;
$L__BB0_12:
	and.b32  	%r233, %r209, 8;
	setp.eq.s32 	%p7, %r233, 0;
	@%p7 bra 	$L__BB0_14;
	ld.global.u32 	%r234, [%rd6+60];
	xor.b32  	%r343, %r343, %r234;
	ld.global.u32 	%r235, [%rd6+64];
	xor.b32  	%r342, %r342, %r235;
	ld.global.u32 	%r236, [%rd6+68];
	xor.b32  	%r341, %r341, %r236;
	ld.global.u32 	%r237, [%rd6+72];
	xor.b32  	%r340, %r340, %r237;
	ld.global.u32 	%r238, [%rd6+76];
	xor.b32  	%r339, %r339, %r238;
$L__BB0_14:
	and.b32  	%r240, %r209, 16;
	setp.eq.s32 	%p8, %r240, 0;
	@%p8 bra 	$L__BB0_16;
	ld.global.u32 	%r241, [%rd6+80];
	xor.b32  	%r343, %r343, %r241;
	ld.global.u32 	%r242, [%rd6+84];
	xor.b32  	%r342, %r342, %r242;
	ld.global.u32 	%r243, [%rd6+88];
	xor.b32  	%r341, %r341, %r243;
	ld.global.u32 	%r244, [%rd6+92];
	xor.b32  	%r340, %r340, %r244;
	ld.global.u32 	%r245, [%rd6+96];
	xor.b32  	%r339, %r339, %r245;
$L__BB0_16:
	and.b32  	%r247, %r209, 32;
	setp.eq.s32 	%p9, %r247, 0;
	@%p9 bra 	$L__BB0_18;
	ld.global.u32 	%r248, [%rd6+100];
	xor.b32  	%r343, %r343, %r248;
	ld.global.u32 	%r249, [%rd6+104];
	xor.b32  	%r342, %r342, %r249;
	ld.global.u32 	%r250, [%rd6+108];
	xor.b32  	%r341, %r341, %r250;
	ld.global.u32 	%r251, [%rd6+112];
	xor.b32  	%r340, %r340, %r251;
	ld.global.u32 	%r252, [%rd6+116];
	xor.b32  	%r339, %r339, %r252;
$L__BB0_18:
	and.b32  	%r254, %r209, 64;
	setp.eq.s32 	%p10, %r254, 0;
	@%p10 bra 	$L__BB0_20;
	ld.global.u32 	%r255, [%rd6+120];
	xor.b32  	%r343, %r343, %r255;
	ld.global.u32 	%r256, [%rd6+124];
	xor.b32  	%r342, %r342, %r256;
	ld.global.u32 	%r257, [%rd6+128];
	xor.b32  	%r341, %r341, %r257;
	ld.global.u32 	%r258, [%rd6+132];
	xor.b32  	%r340, %r340, %r258;
	ld.global.u32 	%r259, [%rd6+136];
	xor.b32  	%r339, %r339, %r259;
$L__BB0_20:
	and.b32  	%r261, %r209, 128;
	setp.eq.s32 	%p11, %r261, 0;
	@%p11 bra 	$L__BB0_22;
	ld.global.u32 	%r262, [%rd6+140];
	xor.b32  	%r343, %r343, %r262;
	ld.global.u32 	%r263, [%rd6+144];
	xor.b32  	%r342, %r342, %r263;
	ld.global.u32 	%r264, [%rd6+148];
	xor.b32  	%r341, %r341, %r264;
	ld.global.u32 	%r265, [%rd6+152];
	xor.b32  	%r340, %r340, %r265;
	ld.global.u32 	%r266, [%rd6+156];
	xor.b32  	%r339, %r339, %r266;
$L__BB0_22:
	and.b32  	%r268, %r209, 256;
	setp.eq.s32 	%p12, %r268, 0;
	@%p12 bra 	$L__BB0_24;
	ld.global.u32 	%r269, [%rd6+160];
	xor.b32  	%r343, %r343, %r269;
	ld.global.u32 	%r270, [%rd6+164];
	xor.b32  	%r342, %r342, %r270;
	ld.global.u32 	%r271, [%rd6+168];
	xor.b32  	%r341, %r341, %r271;
	ld.global.u32 	%r272, [%rd6+172];
	xor.b32  	%r340, %r340, %r272;
	ld.global.u32 	%r273, [%rd6+176];
	xor.b32  	%r339, %r339, %r273;
$L__BB0_24:
	and.b32  	%r275, %r209, 512;
	setp.eq.s32 	%p13, %r275, 0;
	@%p13 bra 	$L__BB0_26;
	ld.global.u32 	%r276, [%rd6+180];
	xor.b32  	%r343, %r343, %r276;
	ld.global.u32 	%r277, [%rd6+184];
	xor.b32  	%r342, %r342, %r277;
	ld.global.u32 	%r278, [%rd6+188];
	xor.b32  	%r341, %r341, %r278;
	ld.global.u32 	%r279, [%rd6+192];
	xor.b32  	%r340, %r340, %r279;
	ld.global.u32 	%r280, [%rd6+196];
	xor.b32  	%r339, %r339, %r280;
$L__BB0_26:
	and.b32  	%r282, %r209, 1024;
	setp.eq.s32 	%p14, %r282, 0;
	@%p14 bra 	$L__BB0_28;
	ld.global.u32 	%r283, [%rd6+200];
	xor.b32  	%r343, %r343, %r283;
	ld.global.u32 	%r284, [%rd6+204];
	xor.b32  	%r342, %r342, %r284;
	ld.global.u32 	%r285, [%rd6+208];
	xor.b32  	%r341, %r341, %r285;
	ld.global.u32 	%r286, [%rd6+212];
	xor.b32  	%r340, %r340, %r286;
	ld.global.u32 	%r287, [%rd6+216];
	xor.b32  	%r339, %r339, %r287;
$L__BB0_28:
	and.b32  	%r289, %r209, 2048;
	setp.eq.s32 	%p15, %r289, 0;
	@%p15 bra 	$L__BB0_30;
	ld.global.u32 	%r290, [%rd6+220];
	xor.b32  	%r343, %r343, %r290;
	ld.global.u32 	%r291, [%rd6+224];
	xor.b32  	%r342, %r342, %r291;
	ld.global.u32 	%r292, [%rd6+228];
	xor.b32  	%r341, %r341, %r292;
	ld.global.u32 	%r293, [%rd6+232];
	xor.b32  	%r340, %r340, %r293;
	ld.global.u32 	%r294, [%rd6+236];
	xor.b32  	%r339, %r339, %r294;
$L__BB0_30:
	and.b32  	%r296, %r209, 4096;
	setp.eq.s32 	%p16, %r296, 0;
	@%p16 bra 	$L__BB0_32;
	ld.global.u32 	%r297, [%rd6+240];
	xor.b32  	%r343, %r343, %r297;
	ld.global.u32 	%r298, [%rd6+244];
	xor.b32  	%r342, %r342, %r298;
	ld.global.u32 	%r299, [%rd6+248];
	xor.b32  	%r341, %r341, %r299;
	ld.global.u32 	%r300, [%rd6+252];
	xor.b32  	%r340, %r340, %r300;
	ld.global.u32 	%r301, [%rd6+256];
	xor.b32  	%r339, %r339, %r301;
$L__BB0_32:
	and.b32  	%r303, %r209, 8192;
	setp.eq.s32 	%p17, %r303, 0;
	@%p17 bra 	$L__BB0_34;
	ld.global.u32 	%r304, [%rd6+260];
	xor.b32  	%r343, %r343, %r304;
	ld.global.u32 	%r305, [%rd6+264];
	xor.b32  	%r342, %r342, %r305;
	ld.global.u32 	%r306, [%rd6+268];
	xor.b32  	%r341, %r341, %r306;
	ld.global.u32 	%r307, [%rd6+272];
	xor.b32  	%r340, %r340, %r307;
	ld.global.u32 	%r308, [%rd6+276];
	xor.b32  	%r339, %r339, %r308;
$L__BB0_34:
	and.b32  	%r310, %r209, 16384;
	setp.eq.s32 	%p18, %r310, 0;
	@%p18 bra 	$L__BB0_36;
	ld.global.u32 	%r311, [%rd6+280];
	xor.b32  	%r343, %r343, %r311;
	ld.global.u32 	%r312, [%rd6+284];
	xor.b32  	%r342, %r342, %r312;
	ld.global.u32 	%r313, [%rd6+288];
	xor.b32  	%r341, %r341, %r313;
	ld.global.u32 	%r314, [%rd6+292];
	xor.b32  	%r340, %r340, %r314;
	ld.global.u32 	%r315, [%rd6+296];
	xor.b32  	%r339, %r339, %r315;
$L__BB0_36:
	and.b32  	%r317, %r209, 32768;
	setp.eq.s32 	%p19, %r317, 0;
	@%p19 bra 	$L__BB0_38;
	ld.global.u32 	%r318, [%rd6+300];
	xor.b32  	%r343, %r343, %r318;
	ld.global.u32 	%r319, [%rd6+304];
	xor.b32  	%r342, %r342, %r319;
	ld.global.u32 	%r320, [%rd6+308];
	xor.b32  	%r341, %r341, %r320;
	ld.global.u32 	%r321, [%rd6+312];
	xor.b32  	%r340, %r340, %r321;
	ld.global.u32 	%r322, [%rd6+316];
	xor.b32  	%r339, %r339, %r322;
$L__BB0_38:
	add.s32 	%r338, %r338, 16;
	setp.ne.s32 	%p20, %r338, 32;
	@%p20 bra 	$L__BB0_6;
	mad.lo.s32 	%r323, %r332, -31, %r11;
	add.s32 	%r332, %r323, 1;
	setp.ne.s32 	%p21, %r332, 5;
	@%p21 bra 	$L__BB0_5;
	st.global.u32 	[%rd2+4], %r343;
	st.global.u32 	[%rd2+8], %r342;
	st.global.u32 	[%rd2+12], %r341;
	st.global.u32 	[%rd2+16], %r340;
	st.global.u32 	[%rd2+20], %r339;
	add.s32 	%r326, %r326, 1;
	setp.lt.u32 	%p22, %r326, %r2;
	@%p22 bra 	$L__BB0_4;
$L__BB0_41:
	shr.u64 	%rd7, %rd18, 2;
	add.s32 	%r325, %r325, 1;
	setp.gt.u64 	%p23, %rd18, 3;
	mov.u64 	%rd18, %rd7;
	@%p23 bra 	$L__BB0_2;
$L__BB0_42:
	mov.b32 	%r324, 0;
	st.global.v2.u32 	[%rd2+24], {%r324, %r324};
	st.global.u32 	[%rd2+32], %r324;
	mov.b64 	%rd17, 0;
	st.global.u64 	[%rd2+40], %rd17;
	ret;

}
	// .globl	_Z12countLatticePbPii
.visible .entry _Z12countLatticePbPii(
	.param .u64 .ptr .align 1 _Z12countLatticePbPii_param_0,
	.param .u64 .ptr .align 1 _Z12countLatticePbPii_param_1,
	.param .u32 _Z12countLatticePbPii_param_2
)
{
	.reg .pred 	%p<3>;
	.reg .b16 	%rs<2>;
	.reg .b32 	%r<7>;
	.reg .b64 	%rd<7>;

	ld.param.u64 	%rd1, [_Z12countLatticePbPii_param_0];
	ld.param.u64 	%rd2, [_Z12countLatticePbPii_param_1];
	ld.param.u32 	%r2, [_Z12countLatticePbPii_param_2];
	mov.u32 	%r3, %ctaid.x;
	mov.u32 	%r4, %ntid.x;
	mov.u32 	%r5, %tid.x;
	mad.lo.s32 	%r1, %r3, %r4, %r5;
	setp.ge.s32 	%p1, %r1, %r2;
	@%p1 bra 	$L__BB1_3;
	cvta.to.global.u64 	%rd3, %rd1;
	cvt.s64.s32 	%rd4, %r1;
	add.s64 	%rd5, %rd3, %rd4;
	ld.global.u8 	%rs1, [%rd5];
	setp.eq.s16 	%p2, %rs1, 0;
	@%p2 bra 	$L__BB1_3;
	cvta.to.global.u64 	%rd6, %rd2;
	atom.global.add.u32 	%r6, [%rd6], 1;
$L__BB1_3:
	ret;

}
	// .globl	_Z15normalizeCountsPiPf
.visible .entry _Z15normalizeCountsPiPf(
	.param .u64 .ptr .align 1 _Z15normalizeCountsPiPf_param_0,
	.param .u64 .ptr .align 1 _Z15normalizeCountsPiPf_param_1
)
{
	.reg .pred 	%p<2>;
	.reg .b32 	%r<6>;
	.reg .b32 	%f<3>;
	.reg .b64 	%rd<8>;

	ld.param.u64 	%rd1, [_Z15normalizeCountsPiPf_param_0];
	ld.param.u64 	%rd2, [_Z15normalizeCountsPiPf_param_1];
	mov.u32 	%r2, %ctaid.x;
	mov.u32 	%r3, %ntid.x;
	mov.u32 	%r4, %tid.x;
	mad.lo.s32 	%r1, %r2, %r3, %r4;
	setp.gt.s32 	%p1, %r1, 24999;
	@%p1 bra 	$L__BB2_2;
	cvta.to.global.u64 	%rd3, %rd1;
	cvta.to.global.u64 	%rd4, %rd2;
	mul.wide.s32 	%rd5, %r1, 4;
	add.s64 	%rd6, %rd3, %rd5;
	ld.global.u32 	%r5, [%rd6];
	cvt.rn.f32.s32 	%f1, %r5;
	mul.f32 	%f2, %f1, 0f35800000;
	add.s64 	%rd7, %rd4, %rd5;
	st.global.f32 	[%rd7], %f2;
$L__BB2_2:
	ret;

}
	// .globl	_Z12updateKernelPbP17curandStateXORWOWi
.visible .entry _Z12updateKernelPbP17curandStateXORWOWi(
	.param .u64 .ptr .align 1 _Z12updateKernelPbP17curandStateXORWOWi_param_0,
	.param .u64 .ptr .align 1 _Z12updateKernelPbP17curandStateXORWOWi_param_1,
	.param .u32 _Z12updateKernelPbP17curandStateXORWOWi_param_2
)
{
	.reg .pred 	%p<9>;
	.reg .b16 	%rs<5>;
	.reg .b32 	%r<126>;
	.reg .b32 	%f<12>;
	.reg .b64 	%rd<11>;
	.reg .b64 	%fd<2>;

	ld.param.u64 	%rd4, [_Z12updateKernelPbP17curandStateXORWOWi_param_0];
	ld.param.u64 	%rd5, [_Z12updateKernelPbP17curandStateXORWOWi_param_1];
	ld.param.u32 	%r36, [_Z12updateKernelPbP17curandStateXORWOWi_param_2];
	cvta.to.global.u64 	%rd1, %rd4;
	cvta.to.global.u64 	%rd6, %rd5;
	mov.u32 	%r1, %ctaid.x;
	mov.u32 	%r37, %ntid.x;
	mov.u32 	%r38, %tid.x;
	mov.u32 	%r2, %ctaid.y;
	mov.u32 	%r39, %ntid.y;
	mov.u32 	%r40, %tid.y;
	mad.lo.s32 	%r41, %r2, %r39, %r40;
	mov.u32 	%r42, %nctaid.x;
	mad.lo.s32 	%r43, %r41, %r42, %r1;
	mad.lo.s32 	%r44, %r43, %r37, %r38;
	mul.wide.s32 	%rd7, %r44, 48;
	add.s64 	%rd2, %rd6, %rd7;
	ld.global.v2.u32 	{%r124, %r123}, [%rd2];
	ld.global.v2.u32 	{%r122, %r121}, [%rd2+8];
	ld.global.v2.u32 	{%r7, %r8}, [%rd2+16];
	ld.global.v2.u32 	{%r9, %r10}, [%rd2+24];
	ld.global.f32 	%f1, [%rd2+32];
	ld.global.f64 	%fd1, [%rd2+40];
	add.s32 	%r45, %r1, %r2;
	and.b32  	%r46, %r45, 3;
	setp.ne.s32 	%p1, %r46, %r36;
	mov.u32 	%r120, %r7;
	mov.u32 	%r125, %r8;
	@%p1 bra 	$L__BB3_10;
	shl.b32 	%r47, %r1, 4;
	shr.u32 	%r48, %r123, 2;
	xor.b32  	%r49, %r48, %r123;
	shl.b32 	%r50, %r8, 4;
	shl.b32 	%r51, %r49, 1;
	xor.b32  	%r52, %r50, %r51;
	xor.b32  	%r53, %r52, %r8;
	xor.b32  	%r11, %r53, %r49;
	add.s32 	%r54, %r124, %r11;
	add.s32 	%r55, %r54, 5;
	and.b32  	%r56, %r55, 15;
	or.b32  	%r117, %r56, %r47;
	shl.b32 	%r57, %r2, 4;
	shr.u32 	%r58, %r122, 2;
	xor.b32  	%r59, %r58, %r122;
	shl.b32 	%r60, %r11, 4;
	shl.b32 	%r61, %r59, 1;
	xor.b32  	%r62, %r61, %r60;
	xor.b32  	%r63, %r62, %r59;
	xor.b32  	%r13, %r63, %r11;
	add.s32 	%r64, %r124, %r13;
	add.s32 	%r65, %r64, 10;
	and.b32  	%r66, %r65, 15;
	or.b32  	%r119, %r66, %r57;
	shl.b32 	%r67, %r117, 10;
	add.s32 	%r68, %r67, %r119;
	cvt.s64.s32 	%rd8, %r68;
	add.s64 	%rd3, %rd1, %rd8;
	ld.global.u8 	%rs1, [%rd3];
	setp.eq.s16 	%p2, %rs1, 0;
	@%p2 bra 	$L__BB3_4;
	shr.u32 	%r69, %r121, 2;
	xor.b32  	%r70, %r69, %r121;
	shl.b32 	%r71, %r13, 4;
	shl.b32 	%r72, %r70, 1;
	xor.b32  	%r73, %r72, %r71;
	xor.b32  	%r74, %r73, %r70;
	xor.b32  	%r125, %r74, %r13;
	add.s32 	%r124, %r124, 1087311;
	add.s32 	%r75, %r125, %r124;
	cvt.rn.f32.u32 	%f2, %r75;
	fma.rn.f32 	%f3, %f2, 0f2F800000, 0f2F000000;
	setp.geu.f32 	%p3, %f3, 0f3F000000;
	mov.u32 	%r120, %r13;
	mov.u32 	%r121, %r11;
	mov.u32 	%r122, %r8;
	mov.u32 	%r123, %r7;
	@%p3 bra 	$L__BB3_10;
	mov.b16 	%rs2, 0;
	st.global.u8 	[%rd3], %rs2;
	mov.u32 	%r120, %r13;
	mov.u32 	%r121, %r11;
	mov.u32 	%r122, %r8;
	mov.u32 	%r123, %r7;
	bra.uni 	$L__BB3_10;
$L__BB3_4:
	shr.u32 	%r76, %r121, 2;
	xor.b32  	%r77, %r76, %r121;
	shl.b32 	%r78, %r13, 4;
	shl.b32 	%r79, %r77, 1;
	xor.b32  	%r80, %r79, %r78;
	xor.b32  	%r81, %r80, %r77;
	xor.b32  	%r17, %r81, %r13;
	add.s32 	%r82, %r124, %r17;
	add.s32 	%r83, %r82, 1087311;
	cvt.rn.f32.u32 	%f4, %r83;
	fma.rn.f32 	%f5, %f4, 0f2F800000, 0f2F000000;
	setp.geu.f32 	%p4, %f5, 0f3F000000;
	@%p4 bra 	$L__BB3_6;
	shr.u32 	%r93, %r7, 2;
	xor.b32  	%r94, %r93, %r7;
	shl.b32 	%r95, %r17, 4;
	shl.b32 	%r96, %r94, 1;
	xor.b32  	%r97, %r96, %r95;
	xor.b32  	%r98, %r97, %r94;
	xor.b32  	%r118, %r98, %r17;
	add.s32 	%r124, %r124, 1449748;
	add.s32 	%r99, %r118, %r124;
	cvt.rn.f32.u32 	%f8, %r99;
	fma.rn.f32 	%f9, %f8, 0f2F800000, 0f2F000000;
	setp.lt.f32 	%p6, %f9, 0f3F000000;
	selp.b32 	%r100, -1, 1, %p6;
	add.s32 	%r101, %r117, %r100;
	add.s32 	%r102, %r101, 1024;
	shr.s32 	%r103, %r102, 31;
	shr.u32 	%r104, %r103, 22;
	add.s32 	%r105, %r102, %r104;
	and.b32  	%r106, %r105, -1024;
	sub.s32 	%r117, %r102, %r106;
	bra.uni 	$L__BB3_7;
$L__BB3_6:
	shr.u32 	%r84, %r7, 2;
	xor.b32  	%r85, %r84, %r7;
	shl.b32 	%r86, %r17, 4;
	shl.b32 	%r87, %r85, 1;
	xor.b32  	%r88, %r87, %r86;
	xor.b32  	%r89, %r88, %r85;
	xor.b32  	%r118, %r89, %r17;
	add.s32 	%r124, %r124, 1449748;
	add.s32 	%r90, %r118, %r124;
	cvt.rn.f32.u32 	%f6, %r90;
	fma.rn.f32 	%f7, %f6, 0f2F800000, 0f2F000000;
	setp.lt.f32 	%p5, %f7, 0f3F000000;
	selp.b32 	%r91, 1023, 1, %p5;
	add.s32 	%r92, %r91, %r119;
	and.b32  	%r119, %r92, 1023;
$L__BB3_7:
	shl.b32 	%r107, %r117, 10;
	add.s32 	%r108, %r107, %r119;
	cvt.s64.s32 	%rd9, %r108;
	add.s64 	%rd10, %rd1, %rd9;
	ld.global.u8 	%rs3, [%rd10];
	setp.eq.s16 	%p7, %rs3, 0;
	mov.u32 	%r120, %r17;
	mov.u32 	%r121, %r13;
	mov.u32 	%r122, %r11;
	mov.u32 	%r123, %r8;
	mov.u32 	%r125, %r118;
	@%p7 bra 	$L__BB3_10;
	shr.u32 	%r109, %r8, 2;
	xor.b32  	%r110, %r109, %r8;
	shl.b32 	%r111, %r118, 4;
	shl.b32 	%r112, %r110, 1;
	xor.b32  	%r113, %r112, %r111;
	xor.b32  	%r114, %r113, %r110;
	xor.b32  	%r125, %r114, %r118;
	add.s32 	%r124, %r124, 362437;
	add.s32 	%r115, %r125, %r124;
	cvt.rn.f32.u32 	%f10, %r115;
	fma.rn.f32 	%f11, %f10, 0f2F800000, 0f2F000000;
	setp.geu.f32 	%p8, %f11, 0f3F800000;
	mov.u32 	%r120, %r118;
	mov.u32 	%r121, %r17;
	mov.u32 	%r122, %r13;
	mov.u32 	%r123, %r11;
	@%p8 bra 	$L__BB3_10;
	mov.b16 	%rs4, 1;
	st.global.u8 	[%rd3], %rs4;
	mov.u32 	%r120, %r118;
	mov.u32 	%r121, %r17;
	mov.u32 	%r122, %r13;
	mov.u32 	%r123, %r11;
$L__BB3_10:
	st.global.v2.u32 	[%rd2], {%r124, %r123};
	st.global.v2.u32 	[%rd2+8], {%r122, %r121};
	st.global.v2.u32 	[%rd2+16], {%r120, %r125};
	st.global.v2.u32 	[%rd2+24], {%r9, %r10};
	st.global.f32 	[%rd2+32], %f1;
	st.global.f64 	[%rd2+40], %fd1;
	ret;

}


// ===== COMPILED SASS (sm_100) =====

	.target	sm_100

	.elftype	@"ET_EXEC"


//--------------------- .note.nv.tkinfo           --------------------------
	.section	.note.nv.tkinfo,"",@"SHT_NOTE"
	.sectionflags	@"SHF_NOTE_NV_TKINFO"
	.tkinfo
        /*0018*/ 	.word	0x00000002
        /*0030*/ 	.string	""
        /*0030*/ 	.string	"ptxas"
        /*0030*/ 	.string	"Cuda compilation tools, release 13.0, V13.0.88"
        /*0030*/ 	.string	"Build cuda_13.0.r13.0/compiler.36424714_0"
        /*0030*/ 	.string	"-arch sm_100 -m 64 "



//--------------------- .note.nv.cuinfo           --------------------------
	.section	.note.nv.cuinfo,"",@"SHT_NOTE"
	.sectionflags	@"SHF_NOTE_NV_CUINFO"
        /*0018*/ 	.short	0x0002
        /*001a*/ 	.short	0x0064
        /*001c*/ 	.short	0x0082
	.zero		2


//--------------------- .nv.info                  --------------------------
	.section	.nv.info,"",@"SHT_CUDA_INFO"
	.align	4


	//----- nvinfo : EIATTR_REGCOUNT
	.align		4
        /*0000*/ 	.byte	0x04, 0x2f
        /*0002*/ 	.short	(.L_10 - .L_9)
	.align		4
.L_9:
        /*0004*/ 	.word	index@(_Z10initCurandP17curandStateXORWOWy)
        /*0008*/ 	.word	0x0000001f


	//----- nvinfo : EIATTR_FRAME_SIZE
	.align		4
.L_10:
        /*000c*/ 	.byte	0x04, 0x11
        /*000e*/ 	.short	(.L_12 - .L_11)
	.align		4
.L_11:
        /*0010*/ 	.word	index@(_Z10initCurandP17curandStateXORWOWy)
        /*0014*/ 	.word	0x00000000


	//----- nvinfo : EIATTR_REGCOUNT
	.align		4
.L_12:
        /*0018*/ 	.byte	0x04, 0x2f
        /*001a*/ 	.short	(.L_14 - .L_13)
	.align		4
.L_13:
        /*001c*/ 	.word	index@(_Z12countLatticePbPii)
        /*0020*/ 	.word	0x00000008


	//----- nvinfo : EIATTR_FRAME_SIZE
	.align		4
.L_14:
        /*0024*/ 	.byte	0x04, 0x11
        /*0026*/ 	.short	(.L_16 - .L_15)
	.align		4
.L_15:
        /*0028*/ 	.word	index@(_Z12countLatticePbPii)
        /*002c*/ 	.word	0x00000000


	//----- nvinfo : EIATTR_REGCOUNT
	.align		4
.L_16:
        /*0030*/ 	.byte	0x04, 0x2f
        /*0032*/ 	.short	(.L_18 - .L_17)
	.align		4
.L_17:
        /*0034*/ 	.word	index@(_Z15normalizeCountsPiPf)
        /*0038*/ 	.word	0x0000000a


	//----- nvinfo : EIATTR_FRAME_SIZE
	.align		4
.L_18:
        /*003c*/ 	.byte	0x04, 0x11
        /*003e*/ 	.short	(.L_20 - .L_19)
	.align		4
.L_19:
        /*0040*/ 	.word	index@(_Z15normalizeCountsPiPf)
        /*0044*/ 	.word	0x00000000


	//----- nvinfo : EIATTR_REGCOUNT
	.align		4
.L_20:
        /*0048*/ 	.byte	0x04, 0x2f
        /*004a*/ 	.short	(.L_22 - .L_21)
	.align		4
.L_21:
        /*004c*/ 	.word	index@(_Z12updateKernelPbP17curandStateXORWOWi)
        /*0050*/ 	.word	0x00000020


	//----- nvinfo : EIATTR_FRAME_SIZE
	.align		4
.L_22:
        /*0054*/ 	.byte	0x04, 0x11
        /*0056*/ 	.short	(.L_24 - .L_23)
	.align		4
.L_23:
        /*0058*/ 	.word	index@(_Z12updateKernelPbP17curandStateXORWOWi)
        /*005c*/ 	.word	0x00000000


	//----- nvinfo : EIATTR_MIN_STACK_SIZE
	.align		4
.L_24:
        /*0060*/ 	.byte	0x04, 0x12
        /*0062*/ 	.short	(.L_26 - .L_25)
	.align		4
.L_25:
        /*0064*/ 	.word	index@(_Z12updateKernelPbP17curandStateXORWOWi)
        /*0068*/ 	.word	0x00000000


	//----- nvinfo : EIATTR_MIN_STACK_SIZE
	.align		4
.L_26:
        /*006c*/ 	.byte	0x04, 0x12
        /*006e*/ 	.short	(.L_28 - .L_27)
	.align		4
.L_27:
        /*0070*/ 	.word	index@(_Z15normalizeCountsPiPf)
        /*0074*/ 	.word	0x00000000


	//----- nvinfo : EIATTR_MIN_STACK_SIZE
	.align		4
.L_28:
        /*0078*/ 	.byte	0x04, 0x12
        /*007a*/ 	.short	(.L_30 - .L_29)
	.align		4
.L_29:
        /*007c*/ 	.word	index@(_Z12countLatticePbPii)
        /*0080*/ 	.word	0x00000000


	//----- nvinfo : EIATTR_MIN_STACK_SIZE
	.align		4
.L_30:
        /*0084*/ 	.byte	0x04, 0x12
        /*0086*/ 	.short	(.L_32 - .L_31)
	.align		4
.L_31:
        /*0088*/ 	.word	index@(_Z10initCurandP17curandStateXORWOWy)
        /*008c*/ 	.word	0x00000000
.L_32:


//--------------------- .nv.compat                --------------------------
	.section	.nv.compat,"",@"SHT_CUDA_COMPAT_INFO"
	.align	4
        /*0000*/ 	.byte	0x02, 0x09, 0x00, 0x00, 0x02, 0x02, 0x01, 0x00, 0x02, 0x05, 0x05, 0x00, 0x03, 0x07, 0x01, 0x01
        /*0010*/ 	.byte	0x02, 0x03, 0x00, 0x00, 0x02, 0x06, 0x01, 0x00, 0x04, 0x0b, 0x08, 0x00, 0x01, 0x00, 0x00, 0x00
        /*0020*/ 	.byte	0x00, 0x00, 0x00, 0x00


//--------------------- .nv.info._Z12updateKernelPbP17curandStateXORWOWi --------------------------
	.section	.nv.info._Z12updateKernelPbP17curandStateXORWOWi,"",@"SHT_CUDA_INFO"
	.sectionflags	@""
	.align	4


	//----- nvinfo : EIATTR_CUDA_API_VERSION
	.align		4
        /*0000*/ 	.byte	0x04, 0x37
        /*0002*/ 	.short	(.L_34 - .L_33)
.L_33:
        /*0004*/ 	.word	0x00000082


	//----- nvinfo : EIATTR_KPARAM_INFO
	.align		4
.L_34:
        /*0008*/ 	.byte	0x04, 0x17
        /*000a*/ 	.short	(.L_36 - .L_35)
.L_35:
        /*000c*/ 	.word	0x00000000
        /*0010*/ 	.short	0x0002
        /*0012*/ 	.short	0x0010
        /*0014*/ 	.byte	0x00, 0xf0, 0x11, 0x00


	//----- nvinfo : EIATTR_KPARAM_INFO
	.align		4
.L_36:
        /*0018*/ 	.byte	0x04, 0x17
        /*001a*/ 	.short	(.L_38 - .L_37)
.L_37:
        /*001c*/ 	.word	0x00000000
        /*0020*/ 	.short	0x0001
        /*0022*/ 	.short	0x0008
        /*0024*/ 	.byte	0x00, 0xf5, 0x21, 0x00


	//----- nvinfo : EIATTR_KPARAM_INFO
	.align		4
.L_38:
        /*0028*/ 	.byte	0x04, 0x17
        /*002a*/ 	.short	(.L_40 - .L_39)
.L_39:
        /*002c*/ 	.word	0x00000000
        /*0030*/ 	.short	0x0000
        /*0032*/ 	.short	0x0000
        /*0034*/ 	.byte	0x00, 0xf5, 0x21, 0x00


	//----- nvinfo : EIATTR_SPARSE_MMA_MASK
	.align		4
.L_40:
        /*0038*/ 	.byte	0x03, 0x50
        /*003a*/ 	.short	0x0000


	//----- nvinfo : EIATTR_MAXREG_COUNT
	.align		4
        /*003c*/ 	.byte	0x03, 0x1b
        /*003e*/ 	.short	0x00ff


	//----- nvinfo : EIATTR_MERCURY_ISA_VERSION
	.align		4
        /*0040*/ 	.byte	0x03, 0x5f
        /*0042*/ 	.short	0x0101


	//----- nvinfo : EIATTR_VRC_CTA_INIT_COUNT
	.align		4
        /*0044*/ 	.byte	0x02, 0x4a
	.zero		1
	.zero		1


	//----- nvinfo : EIATTR_EXIT_INSTR_OFFSETS
	.align		4
        /*0048*/ 	.byte	0x04, 0x1c
        /*004a*/ 	.short	(.L_42 - .L_41)


	//   ....[0]....
.L_41:
        /*004c*/ 	.word	0x000009a0


	//----- nvinfo : EIATTR_CRS_STACK_SIZE
	.align		4
.L_42:
        /*0050*/ 	.byte	0x04, 0x1e
        /*0052*/ 	.short	(.L_44 - .L_43)
.L_43:
        /*0054*/ 	.word	0x00000000


	//----- nvinfo : EIATTR_CBANK_PARAM_SIZE
	.align		4
.L_44:
        /*0058*/ 	.byte	0x03, 0x19
        /*005a*/ 	.short	0x0014


	//----- nvinfo : EIATTR_PARAM_CBANK
	.align		4
        /*005c*/ 	.byte	0x04, 0x0a
        /*005e*/ 	.short	(.L_46 - .L_45)
	.align		4
.L_45:
        /*0060*/ 	.word	index@(.nv.constant0._Z12updateKernelPbP17curandStateXORWOWi)
        /*0064*/ 	.short	0x0380
        /*0066*/ 	.short	0x0014


	//----- nvinfo : EIATTR_SW_WAR
	.align		4
.L_46:
        /*0068*/ 	.byte	0x04, 0x36
        /*006a*/ 	.short	(.L_48 - .L_47)
.L_47:
        /*006c*/ 	.word	0x00000008
.L_48:


//--------------------- .nv.info._Z15normalizeCountsPiPf --------------------------
	.section	.nv.info._Z15normalizeCountsPiPf,"",@"SHT_CUDA_INFO"
	.sectionflags	@""
	.align	4


	//----- nvinfo : EIATTR_CUDA_API_VERSION
	.align		4
        /*0000*/ 	.byte	0x04, 0x37
        /*0002*/ 	.short	(.L_50 - .L_49)
.L_49:
        /*0004*/ 	.word	0x00000082


	//----- nvinfo : EIATTR_KPARAM_INFO
	.align		4
.L_50:
        /*0008*/ 	.byte	0x04, 0x17
        /*000a*/ 	.short	(.L_52 - .L_51)
.L_51:
        /*000c*/ 	.word	0x00000000
        /*0010*/ 	.short	0x0001
        /*0012*/ 	.short	0x0008
        /*0014*/ 	.byte	0x00, 0xf5, 0x21, 0x00


	//----- nvinfo : EIATTR_KPARAM_INFO
	.align		4
.L_52:
        /*0018*/ 	.byte	0x04, 0x17
        /*001a*/ 	.short	(.L_54 - .L_53)
.L_53:
        /*001c*/ 	.word	0x00000000
        /*0020*/ 	.short	0x0000
        /*0022*/ 	.short	0x0000
        /*0024*/ 	.byte	0x00, 0xf5, 0x21, 0x00


	//----- nvinfo : EIATTR_SPARSE_MMA_MASK
	.align		4
.L_54:
        /*0028*/ 	.byte	0x03, 0x50
        /*002a*/ 	.short	0x0000


	//----- nvinfo : EIATTR_MAXREG_COUNT
	.align		4
        /*002c*/ 	.byte	0x03, 0x1b
        /*002e*/ 	.short	0x00ff


	//----- nvinfo : EIATTR_MERCURY_ISA_VERSION
	.align		4
        /*0030*/ 	.byte	0x03, 0x5f
        /*0032*/ 	.short	0x0101


	//----- nvinfo : EIATTR_VRC_CTA_INIT_COUNT
	.align		4
        /*0034*/ 	.byte	0x02, 0x4a
	.zero		1
	.zero		1


	//----- nvinfo : EIATTR_EXIT_INSTR_OFFSETS
	.align		4
        /*0038*/ 	.byte	0x04, 0x1c
        /*003a*/ 	.short	(.L_56 - .L_55)


	//   ....[0]....
.L_55:
        /*003c*/ 	.word	0x00000060


	//   ....[1]....
        /*0040*/ 	.word	0x00000100


	//----- nvinfo : EIATTR_CBANK_PARAM_SIZE
	.align		4
.L_56:
        /*0044*/ 	.byte	0x03, 0x19
        /*0046*/ 	.short	0x0010


	//----- nvinfo : EIATTR_PARAM_CBANK
	.align		4
        /*0048*/ 	.byte	0x04, 0x0a
        /*004a*/ 	.short	(.L_58 - .L_57)
	.align		4
.L_57:
        /*004c*/ 	.word	index@(.nv.constant0._Z15normalizeCountsPiPf)
        /*0050*/ 	.short	0x0380
        /*0052*/ 	.short	0x0010


	//----- nvinfo : EIATTR_SW_WAR
	.align		4
.L_58:
        /*0054*/ 	.byte	0x04, 0x36
        /*0056*/ 	.short	(.L_60 - .L_59)
.L_59:
        /*0058*/ 	.word	0x00000008
.L_60:


//--------------------- .nv.info._Z12countLatticePbPii --------------------------
	.section	.nv.info._Z12countLatticePbPii,"",@"SHT_CUDA_INFO"
	.sectionflags	@""
	.align	4


	//----- nvinfo : EIATTR_CUDA_API_VERSION
	.align		4
        /*0000*/ 	.byte	0x04, 0x37
        /*0002*/ 	.short	(.L_62 - .L_61)
.L_61:
        /*0004*/ 	.word	0x00000082


	//----- nvinfo : EIATTR_KPARAM_INFO
	.align		4
.L_62:
        /*0008*/ 	.byte	0x04, 0x17
        /*000a*/ 	.short	(.L_64 - .L_63)
.L_63:
        /*000c*/ 	.word	0x00000000
        /*0010*/ 	.short	0x0002
        /*0012*/ 	.short	0x0010
        /*0014*/ 	.byte	0x00, 0xf0, 0x11, 0x00


	//----- nvinfo : EIATTR_KPARAM_INFO
	.align		4
.L_64:
        /*0018*/ 	.byte	0x04, 0x17
        /*001a*/ 	.short	(.L_66 - .L_65)
.L_65:
        /*001c*/ 	.word	0x00000000
        /*0020*/ 	.short	0x0001
        /*0022*/ 	.short	0x0008
        /*0024*/ 	.byte	0x00, 0xf5, 0x21, 0x00


	//----- nvinfo : EIATTR_KPARAM_INFO
	.align		4
.L_66:
        /*0028*/ 	.byte	0x04, 0x17
        /*002a*/ 	.short	(.L_68 - .L_67)
.L_67:
        /*002c*/ 	.word	0x00000000
        /*0030*/ 	.short	0x0000
        /*0032*/ 	.short	0x0000
        /*0034*/ 	.byte	0x00, 0xf5, 0x21, 0x00


	//----- nvinfo : EIATTR_SPARSE_MMA_MASK
	.align		4
.L_68:
        /*0038*/ 	.byte	0x03, 0x50
        /*003a*/ 	.short	0x0000


	//----- nvinfo : EIATTR_MAXREG_COUNT
	.align		4
        /*003c*/ 	.byte	0x03, 0x1b
        /*003e*/ 	.short	0x00ff


	//----- nvinfo : EIATTR_MERCURY_ISA_VERSION
	.align		4
        /*0040*/ 	.byte	0x03, 0x5f
        /*0042*/ 	.short	0x0101


	//----- nvinfo : EIATTR_INT_WARP_WIDE_INSTR_OFFSETS
	.align		4
        /*0044*/ 	.byte	0x04, 0x31
        /*0046*/ 	.short	(.L_70 - .L_69)


	//   ....[0]....
.L_69:
        /*0048*/ 	.word	0x00000110


	//----- nvinfo : EIATTR_VRC_CTA_INIT_COUNT
	.align		4
.L_70:
        /*004c*/ 	.byte	0x02, 0x4a
	.zero		1
	.zero		1


	//----- nvinfo : EIATTR_EXIT_INSTR_OFFSETS
	.align		4
        /*0050*/ 	.byte	0x04, 0x1c
        /*0052*/ 	.short	(.L_72 - .L_71)


	//   ....[0]....
.L_71:
        /*0054*/ 	.word	0x00000070


	//   ....[1]....
        /*0058*/ 	.word	0x000000e0


	//   ....[2]....
        /*005c*/ 	.word	0x00000160


	//----- nvinfo : EIATTR_CBANK_PARAM_SIZE
	.align		4
.L_72:
        /*0060*/ 	.byte	0x03, 0x19
        /*0062*/ 	.short	0x0014


	//----- nvinfo : EIATTR_PARAM_CBANK
	.align		4
        /*0064*/ 	.byte	0x04, 0x0a
        /*0066*/ 	.short	(.L_74 - .L_73)
	.align		4
.L_73:
        /*0068*/ 	.word	index@(.nv.constant0._Z12countLatticePbPii)
        /*006c*/ 	.short	0x0380
        /*006e*/ 	.short	0x0014


	//----- nvinfo : EIATTR_SW_WAR
	.align		4
.L_74:
        /*0070*/ 	.byte	0x04, 0x36
        /*0072*/ 	.short	(.L_76 - .L_75)
.L_75:
        /*0074*/ 	.word	0x00000008
.L_76:


//--------------------- .nv.info._Z10initCurandP17curandStateXORWOWy --------------------------
	.section	.nv.info._Z10initCurandP17curandStateXORWOWy,"",@"SHT_CUDA_INFO"
	.sectionflags	@""
	.align	4


	//----- nvinfo : EIATTR_CUDA_API_VERSION
	.align		4
        /*0000*/ 	.byte	0x04, 0x37
        /*0002*/ 	.short	(.L_78 - .L_77)
.L_77:
        /*0004*/ 	.word	0x00000082


	//----- nvinfo : EIATTR_KPARAM_INFO
	.align		4
.L_78:
        /*0008*/ 	.byte	0x04, 0x17
        /*000a*/ 	.short	(.L_80 - .L_79)
.L_79:
        /*000c*/ 	.word	0x00000000
        /*0010*/ 	.short	0x0001
        /*0012*/ 	.short	0x0008
        /*0014*/ 	.byte	0x00, 0xf0, 0x21, 0x00


	//----- nvinfo : EIATTR_KPARAM_INFO
	.align		4
.L_80:
        /*0018*/ 	.byte	0x04, 0x17
        /*001a*/ 	.short	(.L_82 - .L_81)
.L_81:
        /*001c*/ 	.word	0x00000000
        /*0020*/ 	.short	0x0000
        /*0022*/ 	.short	0x0000
        /*0024*/ 	.byte	0x00, 0xf5, 0x21, 0x00


	//----- nvinfo : EIATTR_SPARSE_MMA_MASK
	.align		4
.L_82:
        /*0028*/ 	.byte	0x03, 0x50
        /*002a*/ 	.short	0x0000


	//----- nvinfo : EIATTR_MAXREG_COUNT
	.align		4
        /*002c*/ 	.byte	0x03, 0x1b
        /*002e*/ 	.short	0x00ff


	//----- nvinfo : EIATTR_MERCURY_ISA_VERSION
	.align		4
        /*0030*/ 	.byte	0x03, 0x5f
        /*0032*/ 	.short	0x0101


	//----- nvinfo : EIATTR_VRC_CTA_INIT_COUNT
	.align		4
        /*0034*/ 	.byte	0x02, 0x4a
	.zero		1
	.zero		1


	//----- nvinfo : EIATTR_EXIT_INSTR_OFFSETS
	.align		4
        /*0038*/ 	.byte	0x04, 0x1c
        /*003a*/ 	.short	(.L_84 - .L_83)


	//   ....[0]....
.L_83:
        /*003c*/ 	.word	0x00000f30


	//----- nvinfo : EIATTR_CRS_STACK_SIZE
	.align		4
.L_84:
        /*0040*/ 	.byte	0x04, 0x1e
        /*0042*/ 	.short	(.L_86 - .L_85)
.L_85:
        /*0044*/ 	.word	0x00000000


	//----- nvinfo : EIATTR_CBANK_PARAM_SIZE
	.align		4
.L_86:
        /*0048*/ 	.byte	0x03, 0x19
        /*004a*/ 	.short	0x0010


	//----- nvinfo : EIATTR_PARAM_CBANK
	.align		4
        /*004c*/ 	.byte	0x04, 0x0a
        /*004e*/ 	.short	(.L_88 - .L_87)
	.align		4
.L_87:
        /*0050*/ 	.word	index@(.nv.constant0._Z10initCurandP17curandStateXORWOWy)
        /*0054*/ 	.short	0x0380
        /*0056*/ 	.short	0x0010


	//----- nvinfo : EIATTR_SW_WAR
	.align		4
.L_88:
        /*0058*/ 	.byte	0x04, 0x36
        /*005a*/ 	.short	(.L_90 - .L_89)
.L_89:
        /*005c*/ 	.word	0x00000008
.L_90:


//--------------------- .nv.callgraph             --------------------------
	.section	.nv.callgraph,"",@"SHT_CUDA_CALLGRAPH"
	.align	4
	.sectionentsize	8
	.align		4
        /*0000*/ 	.word	0x00000000
	.align		4
        /*0004*/ 	.word	0xffffffff
	.align		4
        /*0008*/ 	.word	0x00000000
	.align		4
        /*000c*/ 	.word	0xfffffffe
	.align		4
        /*0010*/ 	.word	0x00000000
	.align		4
        /*0014*/ 	.word	0xfffffffd
	.align		4
        /*0018*/ 	.word	0x00000000
	.align		4
        /*001c*/ 	.word	0xfffffffc


//--------------------- .nv.constant4             --------------------------
	.section	.nv.constant4,"a",@progbits
	.align	8
	.align		8
.nv.constant4:
        /*0000*/ 	.dword	precalc_xorwow_matrix
	.align		8
        /*0008*/ 	.dword	precalc_xorwow_offset_matrix
	.align		8
        /*0010*/ 	.dword	mrg32k3aM1
	.align		8
        /*0018*/ 	.dword	mrg32k3aM2
	.align		8
        /*0020*/ 	.dword	mrg32k3aM1SubSeq
	.align		8
        /*0028*/ 	.dword	mrg32k3aM2SubSeq
	.align		8
        /*0030*/ 	.dword	mrg32k3aM1Seq
	.align		8
        /*0038*/ 	.dword	mrg32k3aM2Seq


//--------------------- .nv.constant3             --------------------------
	.section	.nv.constant3,"a",@progbits
	.align	8
.nv.constant3:
	.type		__cr_lgamma_table,@object
	.size		__cr_lgamma_table,(.L_8 - __cr_lgamma_table)
__cr_lgamma_table:
        /*0000*/ 	.byte	0x00, 0x00, 0x00, 0x00, 0x00, 0x00, 0x00, 0x00, 0x00, 0x00, 0x00, 0x00, 0x00, 0x00, 0x00, 0x00
        /*0010*/ 	.byte	0xef, 0x39, 0xfa, 0xfe, 0x42, 0x2e, 0xe6, 0x3f, 0x02, 0x20, 0x2a, 0xfa, 0x0b, 0xab, 0xfc, 0x3f
        /*0020*/ 	.byte	0xf9, 0x2c, 0x92, 0x7c, 0xa7, 0x6c, 0x09, 0x40, 0xc9, 0x79, 0x44, 0x3c, 0x64, 0x26, 0x13, 0x40
        /*0030*/ 	.byte	0xca, 0x01, 0xcf, 0x3a, 0x27, 0x51, 0x1a, 0x40, 0x30, 0xcc, 0x2d, 0xf3, 0xe1, 0x0c, 0x21, 0x40
        /*0040*/ 	.byte	0x0d, 0xb7, 0xfc, 0x82, 0x8e, 0x35, 0x25, 0x40
.L_8:


//--------------------- .text._Z12updateKernelPbP17curandStateXORWOWi --------------------------
	.section	.text._Z12updateKernelPbP17curandStateXORWOWi,"ax",@progbits
	.align	128
        .global         _Z12updateKernelPbP17curandStateXORWOWi
        .type           _Z12updateKernelPbP17curandStateXORWOWi,@function
        .size           _Z12updateKernelPbP17curandStateXORWOWi,(.L_x_18 - _Z12updateKernelPbP17curandStateXORWOWi)
        .other          _Z12updateKernelPbP17curandStateXORWOWi,@"STO_CUDA_ENTRY STV_DEFAULT"
_Z12updateKernelPbP17curandStateXORWOWi:
.text._Z12updateKernelPbP17curandStateXORWOWi:
[----:B------:R-:W-:Y:S01]  /*0000*/  LDC R1, c[0x0][0x37c] ;  /* 0x0000df00ff017b82 */ /* 0x000fe20000000800 */
[----:B------:R-:W0:Y:S01]  /*0010*/  S2R R0, SR_CTAID.Y ;  /* 0x0000000000007919 */ /* 0x000e220000002600 */
[----:B------:R-:W1:Y:S06]  /*0020*/  LDCU UR6, c[0x0][0x360] ;  /* 0x00006c00ff0677ac */ /* 0x000e6c0008000800 */
[----:B------:R-:W2:Y:S01]  /*0030*/  LDC.64 R14, c[0x0][0x388] ;  /* 0x0000e200ff0e7b82 */ /* 0x000ea20000000a00 */
[----:B------:R-:W0:Y:S01]  /*0040*/  S2R R5, SR_TID.Y ;  /* 0x0000000000057919 */ /* 0x000e220000002200 */
[----:B------:R-:W0:Y:S01]  /*0050*/  LDCU UR7, c[0x0][0x364] ;  /* 0x00006c80ff0777ac */ /* 0x000e220008000800 */
[----:B------:R-:W3:Y:S01]  /*0060*/  S2R R17, SR_CTAID.X ;  /* 0x0000000000117919 */ /* 0x000ee20000002500 */
[----:B------:R-:W3:Y:S01]  /*0070*/  LDCU UR8, c[0x0][0x370] ;  /* 0x00006e00ff0877ac */ /* 0x000ee20008000800 */
[----:B------:R-:W1:Y:S01]  /*0080*/  S2R R3, SR_TID.X ;  /* 0x0000000000037919 */ /* 0x000e620000002100 */
[----:B------:R-:W4:Y:S01]  /*0090*/  LDCU.64 UR4, c[0x0][0x358] ;  /* 0x00006b00ff0477ac */ /* 0x000f220008000a00 */
[----:B0-----:R-:W-:-:S04]  /*00a0*/  IMAD R2, R0, UR7, R5 ;  /* 0x0000000700027c24 */ /* 0x001fc8000f8e0205 */
[----:B---3--:R-:W-:-:S04]  /*00b0*/  IMAD R2, R2, UR8, R17 ;  /* 0x0000000802027c24 */ /* 0x008fc8000f8e0211 */
[----:B-1----:R-:W-:Y:S01]  /*00c0*/  IMAD R3, R2, UR6, R3 ;  /* 0x0000000602037c24 */ /* 0x002fe2000f8e0203 */
[----:B------:R-:W0:Y:S03]  /*00d0*/  LDCU UR6, c[0x0][0x390] ;  /* 0x00007200ff0677ac */ /* 0x000e260008000800 */
[----:B--2---:R-:W-:-:S05]  /*00e0*/  IMAD.WIDE R14, R3, 0x30, R14 ;  /* 0x00000030030e7825 */ /* 0x004fca00078e020e */
[----:B----4-:R-:W2:Y:S04]  /*00f0*/  LDG.E.64 R12, desc[UR4][R14.64+0x10] ;  /* 0x000010040e0c7981 */ /* 0x010ea8000c1e1b00 */
[----:B------:R1:W5:Y:S04]  /*0100*/  LDG.E R19, desc[UR4][R14.64+0x20] ;  /* 0x000020040e137981 */ /* 0x000368000c1e1900 */
[----:B------:R1:W5:Y:S04]  /*0110*/  LDG.E.64 R10, desc[UR4][R14.64+0x28] ;  /* 0x000028040e0a7981 */ /* 0x000368000c1e1b00 */
[----:B------:R1:W5:Y:S04]  /*0120*/  LDG.E.64 R8, desc[UR4][R14.64] ;  /* 0x000000040e087981 */ /* 0x000368000c1e1b00 */
[----:B------:R1:W5:Y:S04]  /*0130*/  LDG.E.64 R6, desc[UR4][R14.64+0x8] ;  /* 0x000008040e067981 */ /* 0x000368000c1e1b00 */
[----:B------:R1:W5:Y:S01]  /*0140*/  LDG.E.64 R4, desc[UR4][R14.64+0x18] ;  /* 0x000018040e047981 */ /* 0x000362000c1e1b00 */
[----:B------:R-:W-:-:S05]  /*0150*/  IMAD.IADD R2, R17, 0x1, R0 ;  /* 0x0000000111027824 */ /* 0x000fca00078e0200 */
[----:B------:R-:W-:-:S04]  /*0160*/  LOP3.LUT R2, R2, 0x3, RZ, 0xc0, !PT ;  /* 0x0000000302027812 */ /* 0x000fc800078ec0ff */
[----:B0-----:R-:W-:Y:S01]  /*0170*/  ISETP.NE.AND P0, PT, R2, UR6, PT ;  /* 0x0000000602007c0c */ /* 0x001fe2000bf05270 */
[----:B--2---:R-:W-:Y:S02]  /*0180*/  IMAD.MOV.U32 R2, RZ, RZ, R12 ;  /* 0x000000ffff027224 */ /* 0x004fe400078e000c */
[----:B------:R-:W-:-:S10]  /*0190*/  IMAD.MOV.U32 R3, RZ, RZ, R13 ;  /* 0x000000ffff037224 */ /* 0x000fd400078e000d */
[----:B-1----:R-:W-:Y:S05]  /*01a0*/  @P0 BRA `(.L_x_0) ;  /* 0x0000000400e40947 */ /* 0x002fea0003800000 */
[----:B-----5:R-:W-:Y:S01]  /*01b0*/  SHF.R.U32.HI R2, RZ, 0x2, R9 ;  /* 0x00000002ff027819 */ /* 0x020fe20000011609 */
[----:B------:R-:W-:Y:S01]  /*01c0*/  IMAD.SHL.U32 R16, R13, 0x10, RZ ;  /* 0x000000100d107824 */ /* 0x000fe200078e00ff */
[----:B------:R-:W0:Y:S02]  /*01d0*/  LDCU.64 UR6, c[0x0][0x380] ;  /* 0x00007000ff0677ac */ /* 0x000e240008000a00 */
[----:B------:R-:W-:Y:S02]  /*01e0*/  LOP3.LUT R2, R2, R9, RZ, 0x3c, !PT ;  /* 0x0000000902027212 */ /* 0x000fe400078e3cff */
[----:B------:R-:W-:-:S03]  /*01f0*/  SHF.R.U32.HI R9, RZ, 0x2, R6 ;  /* 0x00000002ff097819 */ /* 0x000fc60000011606 */
[----:B------:R-:W-:Y:S01]  /*0200*/  IMAD.SHL.U32 R3, R2, 0x2, RZ ;  /* 0x0000000202037824 */ /* 0x000fe200078e00ff */
[----:B------:R-:W-:-:S04]  /*0210*/  LOP3.LUT R9, R9, R6, RZ, 0x3c, !PT ;  /* 0x0000000609097212 */ /* 0x000fc800078e3cff */
[----:B------:R-:W-:-:S04]  /*0220*/  LOP3.LUT R3, R13, R16, R3, 0x96, !PT ;  /* 0x000000100d037212 */ /* 0x000fc800078e9603 */
[----:B------:R-:W-:Y:S01]  /*0230*/  LOP3.LUT R21, R3, R2, RZ, 0x3c, !PT ;  /* 0x0000000203157212 */ /* 0x000fe200078e3cff */
[----:B------:R-:W-:-:S04]  /*0240*/  IMAD.SHL.U32 R3, R9, 0x2, RZ ;  /* 0x0000000209037824 */ /* 0x000fc800078e00ff */
[----:B------:R-:W-:-:S05]  /*0250*/  IMAD.SHL.U32 R2, R21, 0x10, RZ ;  /* 0x0000001015027824 */ /* 0x000fca00078e00ff */
[----:B------:R-:W-:-:S04]  /*0260*/  LOP3.LUT R2, R9, R3, R2, 0x96, !PT ;  /* 0x0000000309027212 */ /* 0x000fc800078e9602 */
[----:B------:R-:W-:Y:S02]  /*0270*/  LOP3.LUT R23, R2, R21, RZ, 0x3c, !PT ;  /* 0x0000001502177212 */ /* 0x000fe400078e3cff */
[C---:B------:R-:W-:Y:S02]  /*0280*/  IADD3 R2, PT, PT, R8.reuse, 0x5, R21 ;  /* 0x0000000508027810 */ /* 0x040fe40007ffe015 */
[----:B------:R-:W-:Y:S02]  /*0290*/  IADD3 R3, PT, PT, R8, 0xa, R23 ;  /* 0x0000000a08037810 */ /* 0x000fe40007ffe017 */
[----:B------:R-:W-:Y:S02]  /*02a0*/  LOP3.LUT R2, R2, 0xf, RZ, 0xc0, !PT ;  /* 0x0000000f02027812 */ /* 0x000fe400078ec0ff */
[----:B------:R-:W-:-:S03]  /*02b0*/  LOP3.LUT R3, R3, 0xf, RZ, 0xc0, !PT ;  /* 0x0000000f03037812 */ /* 0x000fc600078ec0ff */
[----:B------:R-:W-:Y:S02]  /*02c0*/  IMAD R2, R17, 0x10, R2 ;  /* 0x0000001011027824 */ /* 0x000fe400078e0202 */
[----:B------:R-:W-:-:S04]  /*02d0*/  IMAD R3, R0, 0x10, R3 ;  /* 0x0000001000037824 */ /* 0x000fc800078e0203 */
[----:B------:R-:W-:-:S05]  /*02e0*/  IMAD R0, R2, 0x400, R3 ;  /* 0x0000040002007824 */ /* 0x000fca00078e0203 */
[----:B0-----:R-:W-:-:S04]  /*02f0*/  IADD3 R16, P0, PT, R0, UR6, RZ ;  /* 0x0000000600107c10 */ /* 0x001fc8000ff1e0ff */
[----:B------:R-:W-:-:S05]  /*0300*/  LEA.HI.X.SX32 R17, R0, UR7, 0x1, P0 ;  /* 0x0000000700117c11 */ /* 0x000fca00080f0eff */
[----:B------:R-:W2:Y:S01]  /*0310*/  LDG.E.U8 R0, desc[UR4][R16.64] ;  /* 0x0000000410007981 */ /* 0x000ea2000c1e1100 */
[----:B------:R-:W-:Y:S01]  /*0320*/  BSSY.RECONVERGENT B0, `(.L_x_0) ;  /* 0x0000061000007945 */ /* 0x000fe20003800200 */
[----:B--2---:R-:W-:-:S13]  /*0330*/  ISETP.NE.AND P0, PT, R0, RZ, PT ;  /* 0x000000ff0000720c */ /* 0x004fda0003f05270 */
[----:B------:R-:W-:Y:S05]  /*0340*/  @!P0 BRA `(.L_x_1) ;  /* 0x00000000004c8947 */ /* 0x000fea0003800000 */
[----:B------:R-:W-:Y:S01]  /*0350*/  SHF.R.U32.HI R0, RZ, 0x2, R7 ;  /* 0x00000002ff007819 */ /* 0x000fe20000011607 */
[----:B------:R-:W-:Y:S01]  /*0360*/  IMAD.SHL.U32 R3, R23, 0x10, RZ ;  /* 0x0000001017037824 */ /* 0x000fe200078e00ff */
[----:B------:R-:W-:Y:S01]  /*0370*/  IADD3 R8, PT, PT, R8, 0x10974f, RZ ;  /* 0x0010974f08087810 */ /* 0x000fe20007ffe0ff */
[----:B------:R-:W-:Y:S01]  /*0380*/  IMAD.MOV.U32 R6, RZ, RZ, R13 ;  /* 0x000000ffff067224 */ /* 0x000fe200078e000d */
[----:B------:R-:W-:Y:S01]  /*0390*/  LOP3.LUT R0, R0, R7, RZ, 0x3c, !PT ;  /* 0x0000000700007212 */ /* 0x000fe200078e3cff */
[----:B------:R-:W-:Y:S02]  /*03a0*/  IMAD.MOV.U32 R7, RZ, RZ, 0x2f800000 ;  /* 0x2f800000ff077424 */ /* 0x000fe400078e00ff */
[----:B------:R-:W-:Y:S02]  /*03b0*/  IMAD.MOV.U32 R9, RZ, RZ, R12 ;  /* 0x000000ffff097224 */ /* 0x000fe400078e000c */
[----:B------:R-:W-:-:S05]  /*03c0*/  IMAD.SHL.U32 R2, R0, 0x2, RZ ;  /* 0x0000000200027824 */ /* 0x000fca00078e00ff */
[----:B------:R-:W-:-:S04]  /*03d0*/  LOP3.LUT R2, R0, R2, R3, 0x96, !PT ;  /* 0x0000000200027212 */ /* 0x000fc800078e9603 */
[----:B------:R-:W-:Y:S01]  /*03e0*/  LOP3.LUT R3, R2, R23, RZ, 0x3c, !PT ;  /* 0x0000001702037212 */ /* 0x000fe200078e3cff */
[----:B------:R-:W-:-:S04]  /*03f0*/  IMAD.MOV.U32 R2, RZ, RZ, R23 ;  /* 0x000000ffff027224 */ /* 0x000fc800078e0017 */
[----:B------:R-:W-:-:S05]  /*0400*/  IMAD.IADD R0, R3, 0x1, R8 ;  /* 0x0000000103007824 */ /* 0x000fca00078e0208 */
[----:B------:R-:W-:-:S05]  /*0410*/  I2FP.F32.U32 R0, R0 ;  /* 0x0000000000007245 */ /* 0x000fca0000201000 */
[----:B------:R-:W-:Y:S01]  /*0420*/  FFMA R0, R0, R7, 1.1641532182693481445e-10 ;  /* 0x2f00000000007423 */ /* 0x000fe20000000007 */
[----:B------:R-:W-:-:S04]  /*0430*/  IMAD.MOV.U32 R7, RZ, RZ, R21 ;  /* 0x000000ffff077224 */ /* 0x000fc800078e0015 */
[----:B------:R-:W-:-:S13]  /*0440*/  FSETP.GEU.AND P0, PT, R0, 0.5, PT ;  /* 0x3f0000000000780b */ /* 0x000fda0003f0e000 */
[----:B------:R-:W-:Y:S05]  /*0450*/  @P0 BRA `(.L_x_2) ;  /* 0x0000000400340947 */ /* 0x000fea0003800000 */
[----:B------:R0:W-:Y:S01]  /*0460*/  STG.E.U8 desc[UR4][R16.64], RZ ;  /* 0x000000ff10007986 */ /* 0x0001e2000c101104 */
[----:B------:R-:W-:Y:S05]  /*0470*/  BRA `(.L_x_2) ;  /* 0x00000004002c7947 */ /* 0x000fea0003800000 */
.L_x_1:
[----:B------:R-:W-:Y:S01]  /*0480*/  SHF.R.U32.HI R0, RZ, 0x2, R7 ;  /* 0x00000002ff007819 */ /* 0x000fe20000011607 */
[----:B------:R-:W-:Y:S03]  /*0490*/  BSSY.RECONVERGENT B1, `(.L_x_3) ;  /* 0x000002d000017945 */ /* 0x000fe60003800200 */
[----:B------:R-:W-:Y:S01]  /*04a0*/  LOP3.LUT R0, R0, R7, RZ, 0x3c, !PT ;  /* 0x0000000700007212 */ /* 0x000fe200078e3cff */
[----:B------:R-:W-:-:S04]  /*04b0*/  IMAD.SHL.U32 R7, R23, 0x10, RZ ;  /* 0x0000001017077824 */ /* 0x000fc800078e00ff */
[----:B------:R-:W-:-:S05]  /*04c0*/  IMAD.SHL.U32 R6, R0, 0x2, RZ ;  /* 0x0000000200067824 */ /* 0x000fca00078e00ff */
[----:B------:R-:W-:Y:S01]  /*04d0*/  LOP3.LUT R6, R0, R6, R7, 0x96, !PT ;  /* 0x0000000600067212 */ /* 0x000fe200078e9607 */
[----:B------:R-:W-:-:S03]  /*04e0*/  IMAD.MOV.U32 R0, RZ, RZ, 0x2f800000 ;  /* 0x2f800000ff007424 */ /* 0x000fc600078e00ff */
[----:B------:R-:W-:-:S04]  /*04f0*/  LOP3.LUT R25, R6, R23, RZ, 0x3c, !PT ;  /* 0x0000001706197212 */ /* 0x000fc800078e3cff */
[----:B------:R-:W-:-:S04]  /*0500*/  IADD3 R6, PT, PT, R8, 0x10974f, R25 ;  /* 0x0010974f08067810 */ /* 0x000fc80007ffe019 */
[----:B------:R-:W-:-:S05]  /*0510*/  I2FP.F32.U32 R7, R6 ;  /* 0x0000000600077245 */ /* 0x000fca0000201000 */
[----:B------:R-:W-:-:S05]  /*0520*/  FFMA R7, R7, R0, 1.1641532182693481445e-10 ;  /* 0x2f00000007077423 */ /* 0x000fca0000000000 */
[----:B------:R-:W-:-:S13]  /*0530*/  FSETP.GEU.AND P0, PT, R7, 0.5, PT ;  /* 0x3f0000000700780b */ /* 0x000fda0003f0e000 */
[----:B------:R-:W-:Y:S05]  /*0540*/  @P0 BRA `(.L_x_4) ;  /* 0x00000000004c0947 */ /* 0x000fea0003800000 */
[----:B------:R-:W-:Y:S01]  /*0550*/  SHF.R.U32.HI R7, RZ, 0x2, R12 ;  /* 0x00000002ff077819 */ /* 0x000fe2000001160c */
[----:B------:R-:W-:Y:S01]  /*0560*/  VIADD R8, R8, 0x161f14 ;  /* 0x00161f1408087836 */ /* 0x000fe20000000000 */
[----:B------:R-:W-:Y:S02]  /*0570*/  SHF.L.U32 R6, R25, 0x4, RZ ;  /* 0x0000000419067819 */ /* 0x000fe400000006ff */
[----:B------:R-:W-:-:S05]  /*0580*/  LOP3.LUT R7, R7, R12, RZ, 0x3c, !PT ;  /* 0x0000000c07077212 */ /* 0x000fca00078e3cff */
[----:B------:R-:W-:-:S05]  /*0590*/  IMAD.SHL.U32 R9, R7, 0x2, RZ ;  /* 0x0000000207097824 */ /* 0x000fca00078e00ff */
[----:B------:R-:W-:-:S04]  /*05a0*/  LOP3.LUT R6, R7, R9, R6, 0x96, !PT ;  /* 0x0000000907067212 */ /* 0x000fc800078e9606 */
[----:B------:R-:W-:-:S05]  /*05b0*/  LOP3.LUT R27, R6, R25, RZ, 0x3c, !PT ;  /* 0x00000019061b7212 */ /* 0x000fca00078e3cff */
[----:B------:R-:W-:-:S05]  /*05c0*/  IMAD.IADD R6, R27, 0x1, R8 ;  /* 0x000000011b067824 */ /* 0x000fca00078e0208 */
[----:B------:R-:W-:Y:S01]  /*05d0*/  I2FP.F32.U32 R7, R6 ;  /* 0x0000000600077245 */ /* 0x000fe20000201000 */
[----:B------:R-:W-:-:S04]  /*05e0*/  VIADD R6, R2, 0xffffffff ;  /* 0xffffffff02067836 */ /* 0x000fc80000000000 */
[----:B------:R-:W-:-:S05]  /*05f0*/  FFMA R7, R7, R0, 1.1641532182693481445e-10 ;  /* 0x2f00000007077423 */ /* 0x000fca0000000000 */
[----:B------:R-:W-:-:S13]  /*0600*/  FSETP.GEU.AND P0, PT, R7, 0.5, PT ;  /* 0x3f0000000700780b */ /* 0x000fda0003f0e000 */
[----:B------:R-:W-:-:S04]  /*0610*/  @P0 VIADD R6, R2, 0x1 ;  /* 0x0000000102060836 */ /* 0x000fc80000000000 */
[----:B------:R-:W-:-:S05]  /*0620*/  VIADD R6, R6, 0x400 ;  /* 0x0000040006067836 */ /* 0x000fca0000000000 */
[----:B------:R-:W-:-:S04]  /*0630*/  SHF.R.S32.HI R7, RZ, 0x1f, R6 ;  /* 0x0000001fff077819 */ /* 0x000fc80000011406 */
[----:B------:R-:W-:-:S04]  /*0640*/  LEA.HI R7, R7, R6, RZ, 0xa ;  /* 0x0000000607077211 */ /* 0x000fc800078f50ff */
[----:B------:R-:W-:-:S05]  /*0650*/  LOP3.LUT R7, R7, 0xfffffc00, RZ, 0xc0, !PT ;  /* 0xfffffc0007077812 */ /* 0x000fca00078ec0ff */
[----:B------:R-:W-:Y:S01]  /*0660*/  IMAD.IADD R2, R6, 0x1, -R7 ;  /* 0x0000000106027824 */ /* 0x000fe200078e0a07 */
[----:B------:R-:W-:Y:S06]  /*0670*/  BRA `(.L_x_5) ;  /* 0x0000000000387947 */ /* 0x000fec0003800000 */
.L_x_4:
[----:B------:R-:W-:Y:S01]  /*0680*/  SHF.R.U32.HI R7, RZ, 0x2, R12 ;  /* 0x00000002ff077819 */ /* 0x000fe2000001160c */
[----:B------:R-:W-:Y:S01]  /*0690*/  IMAD.SHL.U32 R6, R25, 0x10, RZ ;  /* 0x0000001019067824 */ /* 0x000fe200078e00ff */
[----:B------:R-:W-:Y:S02]  /*06a0*/  IADD3 R8, PT, PT, R8, 0x161f14, RZ ;  /* 0x00161f1408087810 */ /* 0x000fe40007ffe0ff */
        /* <DEDUP_REMOVED lines=9> */
[----:B------:R-:W-:-:S05]  /*0740*/  @P0 VIADD R6, R3, 0x1 ;  /* 0x0000000103060836 */ /* 0x000fca0000000000 */
[----:B------:R-:W-:-:S07]  /*0750*/  LOP3.LUT R3, R6, 0x3ff, RZ, 0xc0, !PT ;  /* 0x000003ff06037812 */ /* 0x000fce00078ec0ff */
.L_x_5:
[----:B------:R-:W-:Y:S05]  /*0760*/  BSYNC.RECONVERGENT B1 ;  /* 0x0000000000017941 */ /* 0x000fea0003800200 */
.L_x_3:
[----:B------:R-:W-:-:S05]  /*0770*/  IMAD R2, R2, 0x400, R3 ;  /* 0x0000040002027824 */ /* 0x000fca00078e0203 */
[----:B------:R-:W-:-:S04]  /*0780*/  IADD3 R28, P0, PT, R2, UR6, RZ ;  /* 0x00000006021c7c10 */ /* 0x000fc8000ff1e0ff */
[----:B------:R-:W-:-:S05]  /*0790*/  LEA.HI.X.SX32 R29, R2, UR7, 0x1, P0 ;  /* 0x00000007021d7c11 */ /* 0x000fca00080f0eff */
[----:B------:R-:W2:Y:S01]  /*07a0*/  LDG.E.U8 R28, desc[UR4][R28.64] ;  /* 0x000000041c1c7981 */ /* 0x000ea2000c1e1100 */
[----:B------:R-:W-:Y:S02]  /*07b0*/  IMAD.MOV.U32 R2, RZ, RZ, R25 ;  /* 0x000000ffff027224 */ /* 0x000fe400078e0019 */
[----:B------:R-:W-:Y:S02]  /*07c0*/  IMAD.MOV.U32 R7, RZ, RZ, R23 ;  /* 0x000000ffff077224 */ /* 0x000fe400078e0017 */
[----:B------:R-:W-:Y:S02]  /*07d0*/  IMAD.MOV.U32 R6, RZ, RZ, R21 ;  /* 0x000000ffff067224 */ /* 0x000fe400078e0015 */
[----:B------:R-:W-:Y:S02]  /*07e0*/  IMAD.MOV.U32 R9, RZ, RZ, R13 ;  /* 0x000000ffff097224 */ /* 0x000fe400078e000d */
[----:B------:R-:W-:Y:S01]  /*07f0*/  IMAD.MOV.U32 R3, RZ, RZ, R27 ;  /* 0x000000ffff037224 */ /* 0x000fe200078e001b */
[----:B--2---:R-:W-:-:S13]  /*0800*/  ISETP.NE.AND P0, PT, R28, RZ, PT ;  /* 0x000000ff1c00720c */ /* 0x004fda0003f05270 */
[----:B------:R-:W-:Y:S05]  /*0810*/  @!P0 BRA `(.L_x_2) ;  /* 0x0000000000448947 */ /* 0x000fea0003800000 */
[----:B------:R-:W-:Y:S01]  /*0820*/  SHF.R.U32.HI R2, RZ, 0x2, R13 ;  /* 0x00000002ff027819 */ /* 0x000fe2000001160d */
[----:B------:R-:W-:Y:S01]  /*0830*/  VIADD R8, R8, 0x587c5 ;  /* 0x000587c508087836 */ /* 0x000fe20000000000 */
[----:B------:R-:W-:Y:S01]  /*0840*/  SHF.L.U32 R3, R27, 0x4, RZ ;  /* 0x000000041b037819 */ /* 0x000fe200000006ff */
[----:B------:R-:W-:Y:S01]  /*0850*/  IMAD.MOV.U32 R9, RZ, RZ, R21 ;  /* 0x000000ffff097224 */ /* 0x000fe200078e0015 */
[----:B------:R-:W-:-:S05]  /*0860*/  LOP3.LUT R2, R2, R13, RZ, 0x3c, !PT ;  /* 0x0000000d02027212 */ /* 0x000fca00078e3cff */
[----:B------:R-:W-:-:S05]  /*0870*/  IMAD.SHL.U32 R6, R2, 0x2, RZ ;  /* 0x0000000202067824 */ /* 0x000fca00078e00ff */
[----:B------:R-:W-:-:S04]  /*0880*/  LOP3.LUT R6, R2, R6, R3, 0x96, !PT ;  /* 0x0000000602067212 */ /* 0x000fc800078e9603 */
[----:B------:R-:W-:Y:S01]  /*0890*/  LOP3.LUT R3, R6, R27, RZ, 0x3c, !PT ;  /* 0x0000001b06037212 */ /* 0x000fe200078e3cff */
[----:B------:R-:W-:-:S04]  /*08a0*/  IMAD.MOV.U32 R6, RZ, RZ, R23 ;  /* 0x000000ffff067224 */ /* 0x000fc800078e0017 */
[----:B------:R-:W-:-:S05]  /*08b0*/  IMAD.IADD R2, R3, 0x1, R8 ;  /* 0x0000000103027824 */ /* 0x000fca00078e0208 */
[----:B------:R-:W-:Y:S01]  /*08c0*/  I2FP.F32.U32 R7, R2 ;  /* 0x0000000200077245 */ /* 0x000fe20000201000 */
[----:B------:R-:W-:-:S04]  /*08d0*/  IMAD.MOV.U32 R2, RZ, RZ, R27 ;  /* 0x000000ffff027224 */ /* 0x000fc800078e001b */
[----:B------:R-:W-:Y:S01]  /*08e0*/  FFMA R7, R7, R0, 1.1641532182693481445e-10 ;  /* 0x2f00000007077423 */ /* 0x000fe20000000000 */
[----:B------:R-:W-:-:S04]  /*08f0*/  IMAD.MOV.U32 R0, RZ, RZ, 0x1 ;  /* 0x00000001ff007424 */ /* 0x000fc800078e00ff */
[----:B------:R-:W-:Y:S01]  /*0900*/  FSETP.GEU.AND P0, PT, R7, 1, PT ;  /* 0x3f8000000700780b */ /* 0x000fe20003f0e000 */
[----:B------:R-:W-:-:S12]  /*0910*/  IMAD.MOV.U32 R7, RZ, RZ, R25 ;  /* 0x000000ffff077224 */ /* 0x000fd800078e0019 */
[----:B------:R1:W-:Y:S02]  /*0920*/  @!P0 STG.E.U8 desc[UR4][R16.64], R0 ;  /* 0x0000000010008986 */ /* 0x0003e4000c101104 */
.L_x_2:
[----:B------:R-:W-:Y:S05]  /*0930*/  BSYNC.RECONVERGENT B0 ;  /* 0x0000000000007941 */ /* 0x000fea0003800200 */
.L_x_0:
[----:B-----5:R-:W-:Y:S04]  /*0940*/  STG.E.64 desc[UR4][R14.64], R8 ;  /* 0x000000080e007986 */ /* 0x020fe8000c101b04 */
[----:B------:R-:W-:Y:S04]  /*0950*/  STG.E.64 desc[UR4][R14.64+0x8], R6 ;  /* 0x000008060e007986 */ /* 0x000fe8000c101b04 */
[----:B------:R-:W-:Y:S04]  /*0960*/  STG.E.64 desc[UR4][R14.64+0x10], R2 ;  /* 0x000010020e007986 */ /* 0x000fe8000c101b04 */
[----:B------:R-:W-:Y:S04]  /*0970*/  STG.E.64 desc[UR4][R14.64+0x18], R4 ;  /* 0x000018040e007986 */ /* 0x000fe8000c101b04 */
[----:B------:R-:W-:Y:S04]  /*0980*/  STG.E.64 desc[UR4][R14.64+0x28], R10 ;  /* 0x0000280a0e007986 */ /* 0x000fe8000c101b04 */
[----:B------:R-:W-:Y:S01]  /*0990*/  STG.E desc[UR4][R14.64+0x20], R19 ;  /* 0x000020130e007986 */ /* 0x000fe2000c101904 */
[----:B------:R-:W-:Y:S05]  /*09a0*/  EXIT ;  /* 0x000000000000794d */ /* 0x000fea0003800000 */
.L_x_6:
[----:B------:R-:W-:-:S00]  /*09b0*/  BRA `(.L_x_6) ;  /* 0xfffffffc00fc7947 */ /* 0x000fc0000383ffff */
[----:B------:R-:W-:-:S00]  /*09c0*/  NOP ;  /* 0x0000000000007918 */ /* 0x000fc00000000000 */
        /* <DEDUP_REMOVED lines=11> */
.L_x_18:


//--------------------- .text._Z15normalizeCountsPiPf --------------------------
	.section	.text._Z15normalizeCountsPiPf,"ax",@progbits
	.align	128
        .global         _Z15normalizeCountsPiPf
        .type           _Z15normalizeCountsPiPf,@function
        .size           _Z15normalizeCountsPiPf,(.L_x_19 - _Z15normalizeCountsPiPf)
        .other          _Z15normalizeCountsPiPf,@"STO_CUDA_ENTRY STV_DEFAULT"
_Z15normalizeCountsPiPf:
.text._Z15normalizeCountsPiPf:
[----:B------:R-:W-:Y:S01]  /*0000*/  LDC R1, c[0x0][0x37c] ;  /* 0x0000df00ff017b82 */ /* 0x000fe20000000800 */
[----:B------:R-:W0:Y:S07]  /*0010*/  S2R R0, SR_TID.X ;  /* 0x0000000000007919 */ /* 0x000e2e0000002100 */
[----:B------:R-:W0:Y:S08]  /*0020*/  S2UR UR4, SR_CTAID.X ;  /* 0x00000000000479c3 */ /* 0x000e300000002500 */
[----:B------:R-:W0:Y:S02]  /*0030*/  LDC R7, c[0x0][0x360] ;  /* 0x0000d800ff077b82 */ /* 0x000e240000000800 */
[----:B0-----:R-:W-:-:S05]  /*0040*/  IMAD R7, R7, UR4, R0 ;  /* 0x0000000407077c24 */ /* 0x001fca000f8e0200 */
[----:B------:R-:W-:-:S13]  /*0050*/  ISETP.GT.AND P0, PT, R7, 0x61a7, PT ;  /* 0x000061a70700780c */ /* 0x000fda0003f04270 */
[----:B------:R-:W-:Y:S05]  /*0060*/  @P0 EXIT ;  /* 0x000000000000094d */ /* 0x000fea0003800000 */
[----:B------:R-:W0:Y:S01]  /*0070*/  LDC.64 R2, c[0x0][0x380] ;  /* 0x0000e000ff027b82 */ /* 0x000e220000000a00 */
[----:B------:R-:W1:Y:S07]  /*0080*/  LDCU.64 UR4, c[0x0][0x358] ;  /* 0x00006b00ff0477ac */ /* 0x000e6e0008000a00 */
[----:B------:R-:W2:Y:S01]  /*0090*/  LDC.64 R4, c[0x0][0x388] ;  /* 0x0000e200ff047b82 */ /* 0x000ea20000000a00 */
[----:B0-----:R-:W-:-:S06]  /*00a0*/  IMAD.WIDE R2, R7, 0x4, R2 ;  /* 0x0000000407027825 */ /* 0x001fcc00078e0202 */
[----:B-1----:R-:W3:Y:S01]  /*00b0*/  LDG.E R2, desc[UR4][R2.64] ;  /* 0x0000000402027981 */ /* 0x002ee2000c1e1900 */
[----:B--2---:R-:W-:Y:S01]  /*00c0*/  IMAD.WIDE R4, R7, 0x4, R4 ;  /* 0x0000000407047825 */ /* 0x004fe200078e0204 */
[----:B---3--:R-:W-:-:S05]  /*00d0*/  I2FP.F32.S32 R0, R2 ;  /* 0x0000000200007245 */ /* 0x008fca0000201400 */
[----:B------:R-:W-:-:S05]  /*00e0*/  FMUL R7, R0, 9.5367431640625e-07 ;  /* 0x3580000000077820 */ /* 0x000fca0000400000 */
[----:B------:R-:W-:Y:S01]  /*00f0*/  STG.E desc[UR4][R4.64], R7 ;  /* 0x0000000704007986 */ /* 0x000fe2000c101904 */
[----:B------:R-:W-:Y:S05]  /*0100*/  EXIT ;  /* 0x000000000000794d */ /* 0x000fea0003800000 */
.L_x_7:
        /* <DEDUP_REMOVED lines=15> */
.L_x_19:


//--------------------- .text._Z12countLatticePbPii --------------------------
	.section	.text._Z12countLatticePbPii,"ax",@progbits
	.align	128
        .global         _Z12countLatticePbPii
        .type           _Z12countLatticePbPii,@function
        .size           _Z12countLatticePbPii,(.L_x_20 - _Z12countLatticePbPii)
        .other          _Z12countLatticePbPii,@"STO_CUDA_ENTRY STV_DEFAULT"
_Z12countLatticePbPii:
.text._Z12countLatticePbPii:
[----:B------:R-:W-:Y:S01]  /*0000*/  LDC R1, c[0x0][0x37c] ;  /* 0x0000df00ff017b82 */ /* 0x000fe20000000800 */
[----:B------:R-:W0:Y:S07]  /*0010*/  S2R R3, SR_TID.X ;  /* 0x0000000000037919 */ /* 0x000e2e0000002100 */
[----:B------:R-:W0:Y:S01]  /*0020*/  S2UR UR4, SR_CTAID.X ;  /* 0x00000000000479c3 */ /* 0x000e220000002500 */
[----:B------:R-:W1:Y:S07]  /*0030*/  LDCU UR5, c[0x0][0x390] ;  /* 0x00007200ff0577ac */ /* 0x000e6e0008000800 */
[----:B------:R-:W0:Y:S02]  /*0040*/  LDC R0, c[0x0][0x360] ;  /* 0x0000d800ff007b82 */ /* 0x000e240000000800 */
[----:B0-----:R-:W-:-:S05]  /*0050*/  IMAD R0, R0, UR4, R3 ;  /* 0x0000000400007c24 */ /* 0x001fca000f8e0203 */
[----:B-1----:R-:W-:-:S13]  /*0060*/  ISETP.GE.AND P0, PT, R0, UR5, PT ;  /* 0x0000000500007c0c */ /* 0x002fda000bf06270 */
[----:B------:R-:W-:Y:S05]  /*0070*/  @P0 EXIT ;  /* 0x000000000000094d */ /* 0x000fea0003800000 */
[----:B------:R-:W0:Y:S01]  /*0080*/  LDCU.64 UR6, c[0x0][0x380] ;  /* 0x00007000ff0677ac */ /* 0x000e220008000a00 */
[----:B------:R-:W1:Y:S01]  /*0090*/  LDCU.64 UR4, c[0x0][0x358] ;  /* 0x00006b00ff0477ac */ /* 0x000e620008000a00 */
[----:B0-----:R-:W-:-:S04]  /*00a0*/  IADD3 R2, P0, PT, R0, UR6, RZ ;  /* 0x0000000600027c10 */ /* 0x001fc8000ff1e0ff */
[----:B------:R-:W-:-:S05]  /*00b0*/  LEA.HI.X.SX32 R3, R0, UR7, 0x1, P0 ;  /* 0x0000000700037c11 */ /* 0x000fca00080f0eff */
[----:B-1----:R-:W2:Y:S02]  /*00c0*/  LDG.E.U8 R2, desc[UR4][R2.64] ;  /* 0x0000000402027981 */ /* 0x002ea4000c1e1100 */
[----:B--2---:R-:W-:-:S13]  /*00d0*/  ISETP.NE.AND P0, PT, R2, RZ, PT ;  /* 0x000000ff0200720c */ /* 0x004fda0003f05270 */
[----:B------:R-:W-:Y:S05]  /*00e0*/  @!P0 EXIT ;  /* 0x000000000000894d */ /* 0x000fea0003800000 */
[----:B------:R-:W0:Y:S01]  /*00f0*/  S2R R0, SR_LANEID ;  /* 0x0000000000007919 */ /* 0x000e220000000000 */
[----:B------:R-:W1:Y:S01]  /*0100*/  LDC.64 R2, c[0x0][0x388] ;  /* 0x0000e200ff027b82 */ /* 0x000e620000000a00 */
[----:B------:R-:W-:Y:S02]  /*0110*/  VOTEU.ANY UR6, UPT, PT ;  /* 0x0000000000067886 */ /* 0x000fe400038e0100 */
[----:B------:R-:W-:Y:S02]  /*0120*/  UFLO.U32 UR7, UR6 ;  /* 0x00000006000772bd */ /* 0x000fe400080e0000 */
[----:B------:R-:W1:Y:S04]  /*0130*/  POPC R5, UR6 ;  /* 0x0000000600057d09 */ /* 0x000e680008000000 */
[----:B0-----:R-:W-:-:S13]  /*0140*/  ISETP.EQ.U32.AND P0, PT, R0, UR7, PT ;  /* 0x0000000700007c0c */ /* 0x001fda000bf02070 */
[----:B-1----:R-:W-:Y:S01]  /*0150*/  @P0 REDG.E.ADD.STRONG.GPU desc[UR4][R2.64], R5 ;  /* 0x000000050200098e */ /* 0x002fe2000c12e104 */
[----:B------:R-:W-:Y:S05]  /*0160*/  EXIT ;  /* 0x000000000000794d */ /* 0x000fea0003800000 */
.L_x_8:
        /* <DEDUP_REMOVED lines=9> */
.L_x_20:


//--------------------- .text._Z10initCurandP17curandStateXORWOWy --------------------------
	.section	.text._Z10initCurandP17curandStateXORWOWy,"ax",@progbits
	.align	128
        .global         _Z10initCurandP17curandStateXORWOWy
        .type           _Z10initCurandP17curandStateXORWOWy,@function
        .size           _Z10initCurandP17curandStateXORWOWy,(.L_x_21 - _Z10initCurandP17curandStateXORWOWy)
        .other          _Z10initCurandP17curandStateXORWOWy,@"STO_CUDA_ENTRY STV_DEFAULT"
_Z10initCurandP17curandStateXORWOWy:
.text._Z10initCurandP17curandStateXORWOWy:
[----:B------:R-:W-:Y:S01]  /*0000*/  LDC R1, c[0x0][0x37c] ;  /* 0x0000df00ff017b82 */ /* 0x000fe20000000800 */
[----:B------:R-:W0:Y:S01]  /*0010*/  S2R R3, SR_TID.Y ;  /* 0x0000000000037919 */ /* 0x000e220000002200 */
[----:B------:R-:W1:Y:S06]  /*0020*/  LDCU UR7, c[0x0][0x360] ;  /* 0x00006c00ff0777ac */ /* 0x000e6c0008000800 */
[----:B------:R-:W0:Y:S01]  /*0030*/  S2UR UR4, SR_CTAID.Y ;  /* 0x00000000000479c3 */ /* 0x000e220000002600 */
[----:B------:R-:W-:Y:S01]  /*0040*/  BSSY.RECONVERGENT B0, `(.L_x_9) ;  /* 0x00000eb000007945 */ /* 0x000fe20003800200 */
[----:B------:R-:W1:Y:S06]  /*0050*/  S2R R13, SR_TID.X ;  /* 0x00000000000d7919 */ /* 0x000e6c0000002100 */
[----:B------:R-:W0:Y:S08]  /*0060*/  LDC R0, c[0x0][0x364] ;  /* 0x0000d900ff007b82 */ /* 0x000e300000000800 */
[----:B------:R-:W2:Y:S08]  /*0070*/  LDC.64 R8, c[0x0][0x388] ;  /* 0x0000e200ff087b82 */ /* 0x000eb00000000a00 */
[----:B------:R-:W3:Y:S08]  /*0080*/  S2UR UR6, SR_CTAID.X ;  /* 0x00000000000679c3 */ /* 0x000ef00000002500 */
[----:B------:R-:W3:Y:S01]  /*0090*/  LDC R5, c[0x0][0x370] ;  /* 0x0000dc00ff057b82 */ /* 0x000ee20000000800 */
[----:B0-----:R-:W-:Y:S01]  /*00a0*/  IMAD R0, R0, UR4, R3 ;  /* 0x0000000400007c24 */ /* 0x001fe2000f8e0203 */
[----:B------:R-:W0:Y:S06]  /*00b0*/  LDCU.64 UR4, c[0x0][0x358] ;  /* 0x00006b00ff0477ac */ /* 0x000e2c0008000a00 */
[----:B------:R-:W4:Y:S01]  /*00c0*/  LDC.64 R6, c[0x0][0x380] ;  /* 0x0000e000ff067b82 */ /* 0x000f220000000a00 */
[----:B--2---:R-:W-:-:S02]  /*00d0*/  LOP3.LUT R2, R8, 0xaad26b49, RZ, 0x3c, !PT ;  /* 0xaad26b4908027812 */ /* 0x004fc400078e3cff */
[----:B------:R-:W-:-:S03]  /*00e0*/  LOP3.LUT R3, R9, 0xf7dcefdd, RZ, 0x3c, !PT ;  /* 0xf7dcefdd09037812 */ /* 0x000fc600078e3cff */
[----:B------:R-:W-:Y:S02]  /*00f0*/  IMAD R2, R2, 0x4182bed5, RZ ;  /* 0x4182bed502027824 */ /* 0x000fe400078e02ff */
[----:B------:R-:W-:Y:S02]  /*0100*/  IMAD R3, R3, -0x658354e5, RZ ;  /* 0x9a7cab1b03037824 */ /* 0x000fe400078e02ff */
[C---:B------:R-:W-:Y:S01]  /*0110*/  VIADD R11, R2.reuse, 0x583f19 ;  /* 0x00583f19020b7836 */ /* 0x040fe20000000000 */
[C---:B------:R-:W-:Y:S01]  /*0120*/  LOP3.LUT R8, R2.reuse, 0x159a55e5, RZ, 0x3c, !PT ;  /* 0x159a55e502087812 */ /* 0x040fe200078e3cff */
[C---:B------:R-:W-:Y:S01]  /*0130*/  VIADD R9, R3.reuse, 0x1f123bb5 ;  /* 0x1f123bb503097836 */ /* 0x040fe20000000000 */
[----:B------:R-:W-:Y:S02]  /*0140*/  IADD3 R4, PT, PT, R2, 0x64f0c9, R3 ;  /* 0x0064f0c902047810 */ /* 0x000fe40007ffe003 */
[----:B------:R-:W-:Y:S01]  /*0150*/  LOP3.LUT R10, R3, 0x5491333, RZ, 0x3c, !PT ;  /* 0x05491333030a7812 */ /* 0x000fe200078e3cff */
[----:B---3--:R-:W-:-:S02]  /*0160*/  IMAD R0, R0, R5, UR6 ;  /* 0x0000000600007e24 */ /* 0x008fc4000f8e0205 */
[----:B------:R-:W-:Y:S02]  /*0170*/  VIADD R5, R2, 0x75bcd15 ;  /* 0x075bcd1502057836 */ /* 0x000fe40000000000 */
[----:B-1----:R-:W-:-:S04]  /*0180*/  IMAD R13, R0, UR7, R13 ;  /* 0x00000007000d7c24 */ /* 0x002fc8000f8e020d */
[C---:B----4-:R-:W-:Y:S01]  /*0190*/  IMAD.WIDE R6, R13.reuse, 0x30, R6 ;  /* 0x000000300d067825 */ /* 0x050fe200078e0206 */
[----:B------:R-:W-:-:S04]  /*01a0*/  ISETP.NE.AND P0, PT, R13, RZ, PT ;  /* 0x000000ff0d00720c */ /* 0x000fc80003f05270 */
[----:B0-----:R0:W-:Y:S04]  /*01b0*/  STG.E.64 desc[UR4][R6.64], R4 ;  /* 0x0000000406007986 */ /* 0x0011e8000c101b04 */
[----:B------:R0:W-:Y:S04]  /*01c0*/  STG.E.64 desc[UR4][R6.64+0x8], R8 ;  /* 0x0000080806007986 */ /* 0x0001e8000c101b04 */
[----:B------:R0:W-:Y:S01]  /*01d0*/  STG.E.64 desc[UR4][R6.64+0x10], R10 ;  /* 0x0000100a06007986 */ /* 0x0001e2000c101b04 */
[----:B------:R-:W-:Y:S05]  /*01e0*/  @!P0 BRA `(.L_x_10) ;  /* 0x0000000c00408947 */ /* 0x000fea0003800000 */
[----:B------:R-:W-:Y:S01]  /*01f0*/  SHF.R.S32.HI R0, RZ, 0x1f, R13 ;  /* 0x0000001fff007819 */ /* 0x000fe2000001140d */
[----:B------:R-:W-:-:S07]  /*0200*/  IMAD.MOV.U32 R12, RZ, RZ, RZ ;  /* 0x000000ffff0c7224 */ /* 0x000fce00078e00ff */
.L_x_16:
[----:B-1----:R-:W-:Y:S01]  /*0210*/  LOP3.LUT R2, R13, 0x3, RZ, 0xc0, !PT ;  /* 0x000000030d027812 */ /* 0x002fe200078ec0ff */
[----:B------:R-:W-:Y:S03]  /*0220*/  BSSY.RECONVERGENT B1, `(.L_x_11) ;  /* 0x00000c6000017945 */ /* 0x000fe60003800200 */
[----:B------:R-:W-:-:S04]  /*0230*/  ISETP.NE.U32.AND P0, PT, R2, RZ, PT ;  /* 0x000000ff0200720c */ /* 0x000fc80003f05070 */
[----:B------:R-:W-:-:S13]  /*0240*/  ISETP.NE.AND.EX P0, PT, RZ, RZ, PT, P0 ;  /* 0x000000ffff00720c */ /* 0x000fda0003f05300 */
[----:B------:R-:W-:Y:S05]  /*0250*/  @!P0 BRA `(.L_x_12) ;  /* 0x0000000c00088947 */ /* 0x000fea0003800000 */
[----:B0-----:R-:W0:Y:S01]  /*0260*/  LDC.64 R8, c[0x4][RZ] ;  /* 0x01000000ff087b82 */ /* 0x001e220000000a00 */
[----:B------:R-:W-:Y:S02]  /*0270*/  IMAD.MOV.U32 R14, RZ, RZ, RZ ;  /* 0x000000ffff0e7224 */ /* 0x000fe400078e00ff */
[----:B0-----:R-:W-:-:S07]  /*0280*/  IMAD.WIDE.U32 R8, R12, 0xc80, R8 ;  /* 0x00000c800c087825 */ /* 0x001fce00078e0008 */
.L_x_15:
[----:B-1----:R-:W-:Y:S01]  /*0290*/  IMAD.MOV.U32 R15, RZ, RZ, RZ ;  /* 0x000000ffff0f7224 */ /* 0x002fe200078e00ff */
[----:B------:R-:W-:Y:S01]  /*02a0*/  CS2R R2, SRZ ;  /* 0x0000000000027805 */ /* 0x000fe2000001ff00 */
[----:B------:R-:W-:Y:S01]  /*02b0*/  IMAD.MOV.U32 R17, RZ, RZ, RZ ;  /* 0x000000ffff117224 */ /* 0x000fe200078e00ff */
[----:B------:R-:W-:-:S07]  /*02c0*/  CS2R R4, SRZ ;  /* 0x0000000000047805 */ /* 0x000fce000001ff00 */
.L_x_14:
[----:B------:R-:W-:-:S05]  /*02d0*/  IMAD.WIDE.U32 R10, R17, 0x4, R6 ;  /* 0x00000004110a7825 */ /* 0x000fca00078e0006 */
[----:B------:R0:W5:Y:S01]  /*02e0*/  LDG.E R16, desc[UR4][R10.64+0x4] ;  /* 0x000004040a107981 */ /* 0x000162000c1e1900 */
[----:B------:R-:W-:-:S07]  /*02f0*/  IMAD.MOV.U32 R19, RZ, RZ, RZ ;  /* 0x000000ffff137224 */ /* 0x000fce00078e00ff */
.L_x_13:
[----:B-----5:R-:W-:Y:S01]  /*0300*/  SHF.R.U32.HI R24, RZ, R19, R16 ;  /* 0x00000013ff187219 */ /* 0x020fe20000011610 */
[----:B0-----:R-:W-:-:S03]  /*0310*/  IMAD.SHL.U32 R10, R17, 0x20, RZ ;  /* 0x00000020110a7824 */ /* 0x001fc600078e00ff */
[----:B------:R-:W-:Y:S01]  /*0320*/  LOP3.LUT R11, R24, 0x1, RZ, 0xc0, !PT ;  /* 0x00000001180b7812 */ /* 0x000fe200078ec0ff */
[----:B------:R-:W-:-:S03]  /*0330*/  IMAD.IADD R10, R10, 0x1, R19 ;  /* 0x000000010a0a7824 */ /* 0x000fc600078e0213 */
[----:B------:R-:W-:Y:S01]  /*0340*/  ISETP.NE.U32.AND P0, PT, R11, 0x1, PT ;  /* 0x000000010b00780c */ /* 0x000fe20003f05070 */
[----:B------:R-:W-:-:S03]  /*0350*/  IMAD R11, R10, 0x5, RZ ;  /* 0x000000050a0b7824 */ /* 0x000fc600078e02ff */
[----:B------:R-:W-:Y:S01]  /*0360*/  R2P PR, R24, 0x7e ;  /* 0x0000007e18007804 */ /* 0x000fe20000000000 */
[----:B------:R-:W-:-:S08]  /*0370*/  IMAD.WIDE.U32 R10, R11, 0x4, R8 ;  /* 0x000000040b0a7825 */ /* 0x000fd000078e0008 */
[----:B------:R-:W2:Y:S04]  /*0380*/  @!P0 LDG.E R18, desc[UR4][R10.64] ;  /* 0x000000040a128981 */ /* 0x000ea8000c1e1900 */
[----:B------:R-:W3:Y:S04]  /*0390*/  @!P0 LDG.E R20, desc[UR4][R10.64+0x10] ;  /* 0x000010040a148981 */ /* 0x000ee8000c1e1900 */
[----:B------:R-:W4:Y:S04]  /*03a0*/  @P1 LDG.E R22, desc[UR4][R10.64+0x14] ;  /* 0x000014040a161981 */ /* 0x000f28000c1e1900 */
[----:B------:R-:W4:Y:S04]  /*03b0*/  @P2 LDG.E R26, desc[UR4][R10.64+0x28] ;  /* 0x000028040a1a2981 */ /* 0x000f28000c1e1900 */
[----:B------:R-:W4:Y:S04]  /*03c0*/  @!P0 LDG.E R21, desc[UR4][R10.64+0x4] ;  /* 0x000004040a158981 */ /* 0x000f28000c1e1900 */
[----:B------:R-:W4:Y:S04]  /*03d0*/  @!P0 LDG.E R23, desc[UR4][R10.64+0xc] ;  /* 0x00000c040a178981 */ /* 0x000f28000c1e1900 */
[----:B------:R-:W4:Y:S04]  /*03e0*/  @P1 LDG.E R25, desc[UR4][R10.64+0x18] ;  /* 0x000018040a191981 */ /* 0x000f28000c1e1900 */
[----:B------:R-:W4:Y:S04]  /*03f0*/  @P3 LDG.E R28, desc[UR4][R10.64+0x3c] ;  /* 0x00003c040a1c3981 */ /* 0x000f28000c1e1900 */
[----:B------:R-:W4:Y:S01]  /*0400*/  @P6 LDG.E R27, desc[UR4][R10.64+0x7c] ;  /* 0x00007c040a1b6981 */ /* 0x000f22000c1e1900 */
[----:B--2---:R-:W-:-:S03]  /*0410*/  @!P0 LOP3.LUT R15, R15, R18, RZ, 0x3c, !PT ;  /* 0x000000120f0f8212 */ /* 0x004fc600078e3cff */
[----:B------:R-:W2:Y:S01]  /*0420*/  @!P0 LDG.E R18, desc[UR4][R10.64+0x8] ;  /* 0x000008040a128981 */ /* 0x000ea2000c1e1900 */
[----:B---3--:R-:W-:-:S03]  /*0430*/  @!P0 LOP3.LUT R3, R3, R20, RZ, 0x3c, !PT ;  /* 0x0000001403038212 */ /* 0x008fc600078e3cff */
[----:B------:R-:W3:Y:S01]  /*0440*/  @P1 LDG.E R20, desc[UR4][R10.64+0x24] ;  /* 0x000024040a141981 */ /* 0x000ee2000c1e1900 */
[----:B----4-:R-:W-:-:S03]  /*0450*/  @P1 LOP3.LUT R15, R15, R22, RZ, 0x3c, !PT ;  /* 0x000000160f0f1212 */ /* 0x010fc600078e3cff */
[----:B------:R-:W4:Y:S01]  /*0460*/  @P2 LDG.E R22, desc[UR4][R10.64+0x38] ;  /* 0x000038040a162981 */ /* 0x000f22000c1e1900 */
[----:B------:R-:W-:-:S03]  /*0470*/  @P2 LOP3.LUT R15, R15, R26, RZ, 0x3c, !PT ;  /* 0x0000001a0f0f2212 */ /* 0x000fc600078e3cff */
[----:B------:R-:W4:Y:S01]  /*0480*/  @P4 LDG.E R26, desc[UR4][R10.64+0x50] ;  /* 0x000050040a1a4981 */ /* 0x000f22000c1e1900 */
[----:B------:R-:W-:-:S03]  /*0490*/  @!P0 LOP3.LUT R4, R4, R21, RZ, 0x3c, !PT ;  /* 0x0000001504048212 */ /* 0x000fc600078e3cff */
[----:B------:R-:W4:Y:S01]  /*04a0*/  @P1 LDG.E R21, desc[UR4][R10.64+0x20] ;  /* 0x000020040a151981 */ /* 0x000f22000c1e1900 */
[----:B------:R-:W-:-:S03]  /*04b0*/  @!P0 LOP3.LUT R2, R2, R23, RZ, 0x3c, !PT ;  /* 0x0000001702028212 */ /* 0x000fc600078e3cff */
[----:B------:R-:W4:Y:S01]  /*04c0*/  @P2 LDG.E R23, desc[UR4][R10.64+0x2c] ;  /* 0x00002c040a172981 */ /* 0x000f22000c1e1900 */
[----:B------:R-:W-:-:S03]  /*04d0*/  @P1 LOP3.LUT R4, R4, R25, RZ, 0x3c, !PT ;  /* 0x0000001904041212 */ /* 0x000fc600078e3cff */
[----:B------:R-:W4:Y:S01]  /*04e0*/  @P2 LDG.E R25, desc[UR4][R10.64+0x34] ;  /* 0x000034040a192981 */ /* 0x000f22000c1e1900 */
[----:B--2---:R-:W-:-:S03]  /*04f0*/  @!P0 LOP3.LUT R5, R5, R18, RZ, 0x3c, !PT ;  /* 0x0000001205058212 */ /* 0x004fc600078e3cff */
[----:B------:R-:W2:Y:S01]  /*0500*/  @P1 LDG.E R18, desc[UR4][R10.64+0x1c] ;  /* 0x00001c040a121981 */ /* 0x000ea2000c1e1900 */
[----:B---3--:R-:W-:-:S03]  /*0510*/  @P1 LOP3.LUT R3, R3, R20, RZ, 0x3c, !PT ;  /* 0x0000001403031212 */ /* 0x008fc600078e3cff */
[----:B------:R-:W3:Y:S01]  /*0520*/  @P2 LDG.E R20, desc[UR4][R10.64+0x30] ;  /* 0x000030040a142981 */ /* 0x000ee2000c1e1900 */
[----:B----4-:R-:W-:-:S03]  /*0530*/  @P2 LOP3.LUT R3, R3, R22, RZ, 0x3c, !PT ;  /* 0x0000001603032212 */ /* 0x010fc600078e3cff */
[----:B------:R-:W4:Y:S01]  /*0540*/  @P3 LDG.E R22, desc[UR4][R10.64+0x4c] ;  /* 0x00004c040a163981 */ /* 0x000f22000c1e1900 */
[----:B------:R-:W-:-:S04]  /*0550*/  @P3 LOP3.LUT R15, R15, R28, RZ, 0x3c, !PT ;  /* 0x0000001c0f0f3212 */ /* 0x000fc800078e3cff */
[----:B------:R-:W-:Y:S02]  /*0560*/  @P4 LOP3.LUT R15, R15, R26, RZ, 0x3c, !PT ;  /* 0x0000001a0f0f4212 */ /* 0x000fe400078e3cff */
[----:B------:R-:W-:Y:S01]  /*0570*/  @P1 LOP3.LUT R2, R2, R21, RZ, 0x3c, !PT ;  /* 0x0000001502021212 */ /* 0x000fe200078e3cff */
[----:B------:R-:W4:Y:S04]  /*0580*/  @P5 LDG.E R26, desc[UR4][R10.64+0x64] ;  /* 0x000064040a1a5981 */ /* 0x000f28000c1e1900 */
[----:B------:R-:W4:Y:S01]  /*0590*/  @P3 LDG.E R21, desc[UR4][R10.64+0x40] ;  /* 0x000040040a153981 */ /* 0x000f22000c1e1900 */
[----:B------:R-:W-:Y:S02]  /*05a0*/  @P2 LOP3.LUT R4, R4, R23, RZ, 0x3c, !PT ;  /* 0x0000001704042212 */ /* 0x000fe400078e3cff */
[----:B------:R-:W-:Y:S01]  /*05b0*/  @P2 LOP3.LUT R2, R2, R25, RZ, 0x3c, !PT ;  /* 0x0000001902022212 */ /* 0x000fe200078e3cff */
[----:B------:R-:W4:Y:S04]  /*05c0*/  @P3 LDG.E R23, desc[UR4][R10.64+0x48] ;  /* 0x000048040a173981 */ /* 0x000f28000c1e1900 */
[----:B------:R-:W4:Y:S01]  /*05d0*/  @P4 LDG.E R25, desc[UR4][R10.64+0x54] ;  /* 0x000054040a194981 */ /* 0x000f22000c1e1900 */
[----:B--2---:R-:W-:-:S03]  /*05e0*/  @P1 LOP3.LUT R5, R5, R18, RZ, 0x3c, !PT ;  /* 0x0000001205051212 */ /* 0x004fc600078e3cff */
[----:B------:R-:W2:Y:S01]  /*05f0*/  @P3 LDG.E R18, desc[UR4][R10.64+0x44] ;  /* 0x000044040a123981 */ /* 0x000ea2000c1e1900 */
[----:B---3--:R-:W-:-:S03]  /*0600*/  @P2 LOP3.LUT R5, R5, R20, RZ, 0x3c, !PT ;  /* 0x0000001405052212 */ /* 0x008fc600078e3cff */
[----:B------:R-:W3:Y:S01]  /*0610*/  @P4 LDG.E R20, desc[UR4][R10.64+0x58] ;  /* 0x000058040a144981 */ /* 0x000ee2000c1e1900 */
[----:B----4-:R-:W-:-:S03]  /*0620*/  @P3 LOP3.LUT R3, R3, R22, RZ, 0x3c, !PT ;  /* 0x0000001603033212 */ /* 0x010fc600078e3cff */
[----:B------:R-:W4:Y:S01]  /*0630*/  @P4 LDG.E R22, desc[UR4][R10.64+0x60] ;  /* 0x000060040a164981 */ /* 0x000f22000c1e1900 */
[----:B------:R-:W-:Y:S02]  /*0640*/  LOP3.LUT P0, RZ, R24, 0x80, RZ, 0xc0, !PT ;  /* 0x0000008018ff7812 */ /* 0x000fe4000780c0ff */
[----:B------:R-:W-:Y:S02]  /*0650*/  @P5 LOP3.LUT R15, R15, R26, RZ, 0x3c, !PT ;  /* 0x0000001a0f0f5212 */ /* 0x000fe400078e3cff */
[----:B------:R-:W4:Y:S01]  /*0660*/  @P6 LDG.E R26, desc[UR4][R10.64+0x78] ;  /* 0x000078040a1a6981 */ /* 0x000f22000c1e1900 */
[----:B------:R-:W-:-:S03]  /*0670*/  @P3 LOP3.LUT R4, R4, R21, RZ, 0x3c, !PT ;  /* 0x0000001504043212 */ /* 0x000fc600078e3cff */
[----:B------:R-:W4:Y:S01]  /*0680*/  @P4 LDG.E R21, desc[UR4][R10.64+0x5c] ;  /* 0x00005c040a154981 */ /* 0x000f22000c1e1900 */
[----:B------:R-:W-:-:S03]  /*0690*/  @P3 LOP3.LUT R2, R2, R23, RZ, 0x3c, !PT ;  /* 0x0000001702023212 */ /* 0x000fc600078e3cff */
[----:B------:R-:W4:Y:S01]  /*06a0*/  @P5 LDG.E R23, desc[UR4][R10.64+0x68] ;  /* 0x000068040a175981 */ /* 0x000f22000c1e1900 */
[----:B------:R-:W-:-:S03]  /*06b0*/  @P4 LOP3.LUT R4, R4, R25, RZ, 0x3c, !PT ;  /* 0x0000001904044212 */ /* 0x000fc600078e3cff */
[----:B------:R-:W4:Y:S01]  /*06c0*/  @P5 LDG.E R25, desc[UR4][R10.64+0x70] ;  /* 0x000070040a195981 */ /* 0x000f22000c1e1900 */
[----:B--2---:R-:W-:-:S03]  /*06d0*/  @P3 LOP3.LUT R5, R5, R18, RZ, 0x3c, !PT ;  /* 0x0000001205053212 */ /* 0x004fc600078e3cff */
[----:B------:R-:W2:Y:S01]  /*06e0*/  @P5 LDG.E R18, desc[UR4][R10.64+0x6c] ;  /* 0x00006c040a125981 */ /* 0x000ea2000c1e1900 */
[----:B---3--:R-:W-:-:S03]  /*06f0*/  @P4 LOP3.LUT R5, R5, R20, RZ, 0x3c, !PT ;  /* 0x0000001405054212 */ /* 0x008fc600078e3cff */
[----:B------:R-:W3:Y:S01]  /*0700*/  @P5 LDG.E R20, desc[UR4][R10.64+0x74] ;  /* 0x000074040a145981 */ /* 0x000ee2000c1e1900 */
[----:B----4-:R-:W-:-:S03]  /*0710*/  @P4 LOP3.LUT R3, R3, R22, RZ, 0x3c, !PT ;  /* 0x0000001603034212 */ /* 0x010fc600078e3cff */
[----:B------:R-:W4:Y:S01]  /*0720*/  @P0 LDG.E R22, desc[UR4][R10.64+0x8c] ;  /* 0x00008c040a160981 */ /* 0x000f22000c1e1900 */
[----:B------:R-:W-:-:S03]  /*0730*/  @P6 LOP3.LUT R15, R15, R26, RZ, 0x3c, !PT ;  /* 0x0000001a0f0f6212 */ /* 0x000fc600078e3cff */
        /* <DEDUP_REMOVED lines=13> */
[----:B------:R-:W-:Y:S02]  /*0810*/  @P6 LOP3.LUT R4, R4, R27, RZ, 0x3c, !PT ;  /* 0x0000001b04046212 */ /* 0x000fe400078e3cff */
[----:B------:R-:W-:Y:S02]  /*0820*/  @P6 LOP3.LUT R2, R2, R21, RZ, 0x3c, !PT ;  /* 0x0000001502026212 */ /* 0x000fe400078e3cff */
[----:B------:R-:W-:Y:S02]  /*0830*/  @P0 LOP3.LUT R4, R4, R23, RZ, 0x3c, !PT ;  /* 0x0000001704040212 */ /* 0x000fe400078e3cff */
[----:B------:R-:W-:Y:S02]  /*0840*/  @P0 LOP3.LUT R2, R2, R25, RZ, 0x3c, !PT ;  /* 0x0000001902020212 */ /* 0x000fe400078e3cff */
[----:B--2---:R-:W-:Y:S02]  /*0850*/  @P6 LOP3.LUT R5, R5, R18, RZ, 0x3c, !PT ;  /* 0x0000001205056212 */ /* 0x004fe400078e3cff */
[----:B---3--:R-:W-:-:S02]  /*0860*/  @P6 LOP3.LUT R3, R3, R20, RZ, 0x3c, !PT ;  /* 0x0000001403036212 */ /* 0x008fc400078e3cff */
[----:B----4-:R-:W-:Y:S02]  /*0870*/  @P0 LOP3.LUT R5, R5, R22, RZ, 0x3c, !PT ;  /* 0x0000001605050212 */ /* 0x010fe400078e3cff */
[----:B------:R-:W-:Y:S02]  /*0880*/  @P0 LOP3.LUT R3, R3, R26, RZ, 0x3c, !PT ;  /* 0x0000001a03030212 */ /* 0x000fe400078e3cff */
[----:B------:R-:W-:-:S13]  /*0890*/  R2P PR, R24.B1, 0x7f ;  /* 0x0000007f18007804 */ /* 0x000fda0000001000 */
[----:B------:R-:W2:Y:S04]  /*08a0*/  @P0 LDG.E R18, desc[UR4][R10.64+0xa0] ;  /* 0x0000a0040a120981 */ /* 0x000ea8000c1e1900 */
[----:B------:R-:W3:Y:S04]  /*08b0*/  @P1 LDG.E R22, desc[UR4][R10.64+0xb4] ;  /* 0x0000b4040a161981 */ /* 0x000ee8000c1e1900 */
[----:B------:R-:W4:Y:S04]  /*08c0*/  @P2 LDG.E R26, desc[UR4][R10.64+0xc8] ;  /* 0x0000c8040a1a2981 */ /* 0x000f28000c1e1900 */
[----:B------:R-:W4:Y:S04]  /*08d0*/  @P3 LDG.E R28, desc[UR4][R10.64+0xdc] ;  /* 0x0000dc040a1c3981 */ /* 0x000f28000c1e1900 */
[----:B------:R-:W4:Y:S04]  /*08e0*/  @P0 LDG.E R23, desc[UR4][R10.64+0xa4] ;  /* 0x0000a4040a170981 */ /* 0x000f28000c1e1900 */
[----:B------:R-:W4:Y:S04]  /*08f0*/  @P0 LDG.E R20, desc[UR4][R10.64+0xa8] ;  /* 0x0000a8040a140981 */ /* 0x000f28000c1e1900 */
[----:B------:R-:W4:Y:S04]  /*0900*/  @P4 LDG.E R25, desc[UR4][R10.64+0xf0] ;  /* 0x0000f0040a194981 */ /* 0x000f28000c1e1900 */
        /* <DEDUP_REMOVED lines=21> */
[----:B------:R-:W-:Y:S02]  /*0a60*/  LOP3.LUT P0, RZ, R24, 0x8000, RZ, 0xc0, !PT ;  /* 0x0000800018ff7812 */ /* 0x000fe4000780c0ff */
[----:B----4-:R-:W-:Y:S01]  /*0a70*/  @P5 LOP3.LUT R15, R15, R26, RZ, 0x3c, !PT ;  /* 0x0000001a0f0f5212 */ /* 0x010fe200078e3cff */
[----:B------:R-:W4:Y:S04]  /*0a80*/  @P3 LDG.E R24, desc[UR4][R10.64+0xe4] ;  /* 0x0000e4040a183981 */ /* 0x000f28000c1e1900 */
[----:B------:R-:W2:Y:S01]  /*0a90*/  @P6 LDG.E R26, desc[UR4][R10.64+0x118] ;  /* 0x000118040a1a6981 */ /* 0x000ea2000c1e1900 */
        /* <DEDUP_REMOVED lines=8> */
[----:B---3--:R-:W-:-:S03]  /*0b20*/  @P2 LOP3.LUT R3, R3, R22, RZ, 0x3c, !PT ;  /* 0x0000001603032212 */ /* 0x008fc600078e3cff */
[----:B------:R-:W3:Y:S01]  /*0b30*/  @P4 LDG.E R22, desc[UR4][R10.64+0x100] ;  /* 0x000100040a164981 */ /* 0x000ee2000c1e1900 */
[----:B--2---:R-:W-:-:S03]  /*0b40*/  @P6 LOP3.LUT R15, R15, R26, RZ, 0x3c, !PT ;  /* 0x0000001a0f0f6212 */ /* 0x004fc600078e3cff */
[----:B------:R-:W2:Y:S01]  /*0b50*/  @P0 LDG.E R26, desc[UR4][R10.64+0x12c] ;  /* 0x00012c040a1a0981 */ /* 0x000ea2000c1e1900 */
[----:B----4-:R-:W-:-:S03]  /*0b60*/  @P2 LOP3.LUT R2, R2, R23, RZ, 0x3c, !PT ;  /* 0x0000001702022212 */ /* 0x010fc600078e3cff */
[----:B------:R-:W4:Y:S01]  /*0b70*/  @P4 LDG.E R23, desc[UR4][R10.64+0xfc] ;  /* 0x0000fc040a174981 */ /* 0x000f22000c1e1900 */
[----:B------:R-:W-:-:S03]  /*0b80*/  @P2 LOP3.LUT R5, R5, R20, RZ, 0x3c, !PT ;  /* 0x0000001405052212 */ /* 0x000fc600078e3cff */
[----:B------:R-:W4:Y:S01]  /*0b90*/  @P4 LDG.E R20, desc[UR4][R10.64+0xf8] ;  /* 0x0000f8040a144981 */ /* 0x000f22000c1e1900 */
[----:B------:R-:W-:Y:S02]  /*0ba0*/  @P3 LOP3.LUT R2, R2, R27, RZ, 0x3c, !PT ;  /* 0x0000001b02023212 */ /* 0x000fe400078e3cff */
[----:B------:R-:W-:Y:S01]  /*0bb0*/  @P3 LOP3.LUT R4, R4, R25, RZ, 0x3c, !PT ;  /* 0x0000001904043212 */ /* 0x000fe200078e3cff */
[----:B------:R-:W4:Y:S01]  /*0bc0*/  @P5 LDG.E R27, desc[UR4][R10.64+0x110] ;  /* 0x000110040a1b5981 */ /* 0x000f22000c1e1900 */
[----:B------:R-:W-:-:S03]  /*0bd0*/  @P3 LOP3.LUT R5, R5, R24, RZ, 0x3c, !PT ;  /* 0x0000001805053212 */ /* 0x000fc600078e3cff */
[----:B------:R-:W4:Y:S04]  /*0be0*/  @P5 LDG.E R25, desc[UR4][R10.64+0x108] ;  /* 0x000108040a195981 */ /* 0x000f28000c1e1900 */
        /* <DEDUP_REMOVED lines=19> */
[----:B------:R-:W-:-:S05]  /*0d20*/  VIADD R19, R19, 0x10 ;  /* 0x0000001013137836 */ /* 0x000fca0000000000 */
[----:B------:R-:W-:Y:S02]  /*0d30*/  ISETP.NE.AND P1, PT, R19, 0x20, PT ;  /* 0x000000201300780c */ /* 0x000fe40003f25270 */
[----:B------:R-:W-:Y:S02]  /*0d40*/  @P5 LOP3.LUT R3, R3, R18, RZ, 0x3c, !PT ;  /* 0x0000001203035212 */ /* 0x000fe400078e3cff */
[----:B------:R-:W-:Y:S02]  /*0d50*/  @P6 LOP3.LUT R4, R4, R21, RZ, 0x3c, !PT ;  /* 0x0000001504046212 */ /* 0x000fe400078e3cff */
[----:B---3--:R-:W-:-:S04]  /*0d60*/  @P6 LOP3.LUT R3, R3, R22, RZ, 0x3c, !PT ;  /* 0x0000001603036212 */ /* 0x008fc800078e3cff */
[----:B--2---:R-:W-:Y:S02]  /*0d70*/  @P0 LOP3.LUT R3, R3, R26, RZ, 0x3c, !PT ;  /* 0x0000001a03030212 */ /* 0x004fe400078e3cff */
[----:B----4-:R-:W-:Y:S02]  /*0d80*/  @P6 LOP3.LUT R2, R2, R23, RZ, 0x3c, !PT ;  /* 0x0000001702026212 */ /* 0x010fe400078e3cff */
[----:B------:R-:W-:Y:S02]  /*0d90*/  @P6 LOP3.LUT R5, R5, R20, RZ, 0x3c, !PT ;  /* 0x0000001405056212 */ /* 0x000fe400078e3cff */
[----:B------:R-:W-:Y:S02]  /*0da0*/  @P0 LOP3.LUT R2, R2, R27, RZ, 0x3c, !PT ;  /* 0x0000001b02020212 */ /* 0x000fe400078e3cff */
[----:B------:R-:W-:Y:S02]  /*0db0*/  @P0 LOP3.LUT R4, R4, R25, RZ, 0x3c, !PT ;  /* 0x0000001904040212 */ /* 0x000fe400078e3cff */
[----:B------:R-:W-:Y:S01]  /*0dc0*/  @P0 LOP3.LUT R5, R5, R24, RZ, 0x3c, !PT ;  /* 0x0000001805050212 */ /* 0x000fe200078e3cff */
[----:B------:R-:W-:Y:S06]  /*0dd0*/  @P1 BRA `(.L_x_13) ;  /* 0xfffffff400481947 */ /* 0x000fec000383ffff */
[----:B------:R-:W-:-:S05]  /*0de0*/  VIADD R17, R17, 0x1 ;  /* 0x0000000111117836 */ /* 0x000fca0000000000 */
[----:B------:R-:W-:-:S13]  /*0df0*/  ISETP.NE.AND P0, PT, R17, 0x5, PT ;  /* 0x000000051100780c */ /* 0x000fda0003f05270 */
[----:B------:R-:W-:Y:S05]  /*0e00*/  @P0 BRA `(.L_x_14) ;  /* 0xfffffff400300947 */ /* 0x000fea000383ffff */
[----:B------:R1:W-:Y:S01]  /*0e10*/  STG.E.64 desc[UR4][R6.64+0x8], R4 ;  /* 0x0000080406007986 */ /* 0x0003e2000c101b04 */
[----:B------:R-:W-:Y:S01]  /*0e20*/  VIADD R14, R14, 0x1 ;  /* 0x000000010e0e7836 */ /* 0x000fe20000000000 */
[----:B------:R-:W-:Y:S02]  /*0e30*/  LOP3.LUT R11, R13, 0x3, RZ, 0xc0, !PT ;  /* 0x000000030d0b7812 */ /* 0x000fe400078ec0ff */
[----:B------:R1:W-:Y:S02]  /*0e40*/  STG.E.64 desc[UR4][R6.64+0x10], R2 ;  /* 0x0000100206007986 */ /* 0x0003e4000c101b04 */
[----:B------:R-:W-:Y:S02]  /*0e50*/  ISETP.GE.U32.AND P0, PT, R14, R11, PT ;  /* 0x0000000b0e00720c */ /* 0x000fe40003f06070 */
[----:B------:R1:W-:Y:S11]  /*0e60*/  STG.E desc[UR4][R6.64+0x4], R15 ;  /* 0x0000040f06007986 */ /* 0x0003f6000c101904 */
[----:B------:R-:W-:Y:S05]  /*0e70*/  @!P0 BRA `(.L_x_15) ;  /* 0xfffffff400048947 */ /* 0x000fea000383ffff */
.L_x_12:
[----:B------:R-:W-:Y:S05]  /*0e80*/  BSYNC.RECONVERGENT B1 ;  /* 0x0000000000017941 */ /* 0x000fea0003800200 */
.L_x_11:
[C---:B------:R-:W-:Y:S01]  /*0e90*/  ISETP.GT.U32.AND P0, PT, R13.reuse, 0x3, PT ;  /* 0x000000030d00780c */ /* 0x040fe20003f04070 */
[----:B------:R-:W-:Y:S01]  /*0ea0*/  VIADD R12, R12, 0x1 ;  /* 0x000000010c0c7836 */ /* 0x000fe20000000000 */
[--C-:B------:R-:W-:Y:S02]  /*0eb0*/  SHF.R.U64 R13, R13, 0x2, R0.reuse ;  /* 0x000000020d0d7819 */ /* 0x100fe40000001200 */
[----:B------:R-:W-:Y:S02]  /*0ec0*/  ISETP.GT.U32.AND.EX P0, PT, R0, RZ, PT, P0 ;  /* 0x000000ff0000720c */ /* 0x000fe40003f04100 */
[----:B------:R-:W-:-:S11]  /*0ed0*/  SHF.R.U32.HI R0, RZ, 0x2, R0 ;  /* 0x00000002ff007819 */ /* 0x000fd60000011600 */
[----:B------:R-:W-:Y:S05]  /*0ee0*/  @P0 BRA `(.L_x_16) ;  /* 0xfffffff000c80947 */ /* 0x000fea000383ffff */
.L_x_10:
[----:B------:R-:W-:Y:S05]  /*0ef0*/  BSYNC.RECONVERGENT B0 ;  /* 0x0000000000007941 */ /* 0x000fea0003800200 */
.L_x_9:
[----:B------:R-:W-:Y:S04]  /*0f00*/  STG.E.64 desc[UR4][R6.64+0x18], RZ ;  /* 0x000018ff06007986 */ /* 0x000fe8000c101b04 */
[----:B------:R-:W-:Y:S04]  /*0f10*/  STG.E desc[UR4][R6.64+0x20], RZ ;  /* 0x000020ff06007986 */ /* 0x000fe8000c101904 */
[----:B------:R-:W-:Y:S01]  /*0f20*/  STG.E.64 desc[UR4][R6.64+0x28], RZ ;  /* 0x000028ff06007986 */ /* 0x000fe2000c101b04 */
[----:B------:R-:W-:Y:S05]  /*0f30*/  EXIT ;  /* 0x000000000000794d */ /* 0x000fea0003800000 */
.L_x_17:
        /* <DEDUP_REMOVED lines=12> */
.L_x_21:


//--------------------- .nv.global.init           --------------------------
	.section	.nv.global.init,"aw",@progbits
	.align	4
.nv.global.init:
	.type		mrg32k3aM1SubSeq,@object
	.size		mrg32k3aM1SubSeq,(mrg32k3aM2SubSeq - mrg32k3aM1SubSeq)
mrg32k3aM1SubSeq:
        /*0000*/ 	.byte	0x0b, 0xcc, 0xee, 0x04, 0x73, 0x29, 0x8b, 0x6f, 0xf6, 0x53, 0x03, 0xf6, 0x23, 0xf6, 0xea, 0xda
        /* <DEDUP_REMOVED lines=125> */
	.type		mrg32k3aM2SubSeq,@object
	.size		mrg32k3aM2SubSeq,(mrg32k3aM1 - mrg32k3aM2SubSeq)
mrg32k3aM2SubSeq:
        /* <DEDUP_REMOVED lines=126> */
	.type		mrg32k3aM1,@object
	.size		mrg32k3aM1,(mrg32k3aM1Seq - mrg32k3aM1)
mrg32k3aM1:
        /* <DEDUP_REMOVED lines=144> */
	.type		mrg32k3aM1Seq,@object
	.size		mrg32k3aM1Seq,(mrg32k3aM2 - mrg32k3aM1Seq)
mrg32k3aM1Seq:
        /* <DEDUP_REMOVED lines=144> */
	.type		mrg32k3aM2,@object
	.size		mrg32k3aM2,(mrg32k3aM2Seq - mrg32k3aM2)
mrg32k3aM2:
        /* <DEDUP_REMOVED lines=144> */
	.type		mrg32k3aM2Seq,@object
	.size		mrg32k3aM2Seq,(precalc_xorwow_matrix - mrg32k3aM2Seq)
mrg32k3aM2Seq:
        /* <DEDUP_REMOVED lines=144> */
	.type		precalc_xorwow_matrix,@object
	.size		precalc_xorwow_matrix,(precalc_xorwow_offset_matrix - precalc_xorwow_matrix)
precalc_xorwow_matrix:
        /* <DEDUP_REMOVED lines=6400> */
	.type		precalc_xorwow_offset_matrix,@object
	.size		precalc_xorwow_offset_matrix,(.L_1 - precalc_xorwow_offset_matrix)
precalc_xorwow_offset_matrix:
        /* <DEDUP_REMOVED lines=6400> */
.L_1:


//--------------------- .nv.shared.reserved.0     --------------------------
	.section	.nv.shared.reserved.0,"aw",@nobits
	.weak		__nv_reservedSMEM_offset_0_alias
	.size		__nv_reservedSMEM_offset_0_alias, 0, 64
	.other		__nv_reservedSMEM_offset_0_alias,@"STO_CUDA_RESERVED_SHARED STV_DEFAULT"
__nv_reservedSMEM_offset_0_alias:
	.zero		0
	.zero		64


//--------------------- .nv.constant0._Z12updateKernelPbP17curandStateXORWOWi --------------------------
	.section	.nv.constant0._Z12updateKernelPbP17curandStateXORWOWi,"a",@progbits
	.sectionflags	@""
	.align	4
.nv.constant0._Z12updateKernelPbP17curandStateXORWOWi:
	.zero		916


//--------------------- .nv.constant0._Z15normalizeCountsPiPf --------------------------
	.section	.nv.constant0._Z15normalizeCountsPiPf,"a",@progbits
	.sectionflags	@""
	.align	4
.nv.constant0._Z15normalizeCountsPiPf:
	.zero		912


//--------------------- .nv.constant0._Z12countLatticePbPii --------------------------
	.section	.nv.constant0._Z12countLatticePbPii,"a",@progbits
	.sectionflags	@""
	.align	4
.nv.constant0._Z12countLatticePbPii:
	.zero		916


//--------------------- .nv.constant0._Z10initCurandP17curandStateXORWOWy --------------------------
	.section	.nv.constant0._Z10initCurandP17curandStateXORWOWy,"a",@progbits
	.sectionflags	@""
	.align	4
.nv.constant0._Z10initCurandP17curandStateXORWOWy:
	.zero		912


//--------------------- SYMBOLS --------------------------

	.type		.nv.reservedSmem.offset0,@object
	.size		.nv.reservedSmem.offset0,0x4
